	.target	sm_100a

	.elftype	@"ET_EXEC"


//--------------------- .note.nv.tkinfo           --------------------------
	.section	.note.nv.tkinfo,"",@"SHT_NOTE"
	.sectionflags	@"SHF_NOTE_NV_TKINFO"
	.tkinfo
        /*0018*/ 	.word	0x00000002
        /*0030*/ 	.string	""
        /*0030*/ 	.string	"ptxas"
        /*0030*/ 	.string	"Cuda compilation tools, release 13.0, V13.0.88"
        /*0030*/ 	.string	"Build cuda_13.0.r13.0/compiler.36424714_0"
        /*0030*/ 	.string	"-arch sm_100a -m 64 "



//--------------------- .note.nv.cuinfo           --------------------------
	.section	.note.nv.cuinfo,"",@"SHT_NOTE"
	.sectionflags	@"SHF_NOTE_NV_CUINFO"
        /*0018*/ 	.short	0x0002
        /*001a*/ 	.short	0x0064
        /*001c*/ 	.short	0x0082
	.zero		2


//--------------------- .nv.info                  --------------------------
	.section	.nv.info,"",@"SHT_CUDA_INFO"
	.align	4


	//----- nvinfo : EIATTR_REGCOUNT
	.align		4
        /*0000*/ 	.byte	0x04, 0x2f
        /*0002*/ 	.short	(.L_12 - .L_11)
	.align		4
.L_11:
        /*0004*/ 	.word	index@(_ZN7cutlass13device_kernelIN5flash19enable_sm80_to_sm89INS1_16FlashAttnFwdSm80INS1_25CollectiveMainloopFwdSm80ILi8ELi1ELb0EN4cute5tupleIJNS5_1CILi128EEENS7_ILi48EEENS7_ILi256EEEEEELi256ENS_6half_tEfNS_4arch4Sm80ELb1ELb0ELb1ELb1ELb0ELb1ELb1ELb1EEENS1_21CollectiveEpilogueFwdINS6_IJS8_SA_S9_EEENS6_IJNS7_ILi1EEESI_SI_EEESC_SE_Li256ELb1ELb1ELb1ELb0EEENS1_36VarlenDynamicPersistentTileSchedulerILi128ELi48ELi256ELi256ELb1ELb1ELb0ELb1ELb1ELb1EEEEEEEEEvNT_6ParamsE)
        /*0008*/ 	.word	0x00000004


	//----- nvinfo : EIATTR_FRAME_SIZE
	.align		4
.L_12:
        /*000c*/ 	.byte	0x04, 0x11
        /*000e*/ 	.short	(.L_14 - .L_13)
	.align		4
.L_13:
        /*0010*/ 	.word	index@(_ZN7cutlass13device_kernelIN5flash19enable_sm80_to_sm89INS1_16FlashAttnFwdSm80INS1_25CollectiveMainloopFwdSm80ILi8ELi1ELb0EN4cute5tupleIJNS5_1CILi128EEENS7_ILi48EEENS7_ILi256EEEEEELi256ENS_6half_tEfNS_4arch4Sm80ELb1ELb0ELb1ELb1ELb0ELb1ELb1ELb1EEENS1_21CollectiveEpilogueFwdINS6_IJS8_SA_S9_EEENS6_IJNS7_ILi1EEESI_SI_EEESC_SE_Li256ELb1ELb1ELb1ELb0EEENS1_36VarlenDynamicPersistentTileSchedulerILi128ELi48ELi256ELi256ELb1ELb1ELb0ELb1ELb1ELb1EEEEEEEEEvNT_6ParamsE)
        /*0014*/ 	.word	0x00000000


	//----- nvinfo : EIATTR_REGCOUNT
	.align		4
.L_14:
        /*0018*/ 	.byte	0x04, 0x2f
        /*001a*/ 	.short	(.L_16 - .L_15)
	.align		4
.L_15:
        /*001c*/ 	.word	index@(_ZN7cutlass13device_kernelIN5flash19enable_sm80_to_sm89INS1_16FlashAttnFwdSm80INS1_25CollectiveMainloopFwdSm80ILi8ELi1ELb0EN4cute5tupleIJNS5_1CILi128EEENS7_ILi64EEENS7_ILi256EEEEEELi256ENS_6half_tEfNS_4arch4Sm80ELb1ELb0ELb1ELb1ELb0ELb0ELb1ELb1EEENS1_21CollectiveEpilogueFwdINS6_IJS8_SA_S9_EEENS6_IJNS7_ILi1EEESI_SI_EEESC_SE_Li256ELb1ELb1ELb1ELb0EEENS1_36VarlenDynamicPersistentTileSchedulerILi128ELi64ELi256ELi256ELb1ELb1ELb0ELb1ELb1ELb1EEEEEEEEEvNT_6ParamsE)
        /*0020*/ 	.word	0x00000004


	//----- nvinfo : EIATTR_FRAME_SIZE
	.align		4
.L_16:
        /*0024*/ 	.byte	0x04, 0x11
        /*0026*/ 	.short	(.L_18 - .L_17)
	.align		4
.L_17:
        /*0028*/ 	.word	index@(_ZN7cutlass13device_kernelIN5flash19enable_sm80_to_sm89INS1_16FlashAttnFwdSm80INS1_25CollectiveMainloopFwdSm80ILi8ELi1ELb0EN4cute5tupleIJNS5_1CILi128EEENS7_ILi64EEENS7_ILi256EEEEEELi256ENS_6half_tEfNS_4arch4Sm80ELb1ELb0ELb1ELb1ELb0ELb0ELb1ELb1EEENS1_21CollectiveEpilogueFwdINS6_IJS8_SA_S9_EEENS6_IJNS7_ILi1EEESI_SI_EEESC_SE_Li256ELb1ELb1ELb1ELb0EEENS1_36VarlenDynamicPersistentTileSchedulerILi128ELi64ELi256ELi256ELb1ELb1ELb0ELb1ELb1ELb1EEEEEEEEEvNT_6ParamsE)
        /*002c*/ 	.word	0x00000000


	//----- nvinfo : EIATTR_REGCOUNT
	.align		4
.L_18:
        /*0030*/ 	.byte	0x04, 0x2f
        /*0032*/ 	.short	(.L_20 - .L_19)
	.align		4
.L_19:
        /*0034*/ 	.word	index@(_ZN7cutlass13device_kernelIN5flash19enable_sm80_to_sm89INS1_16FlashAttnFwdSm80INS1_25CollectiveMainloopFwdSm80ILi8ELi1ELb0EN4cute5tupleIJNS5_1CILi128EEENS7_ILi96EEENS7_ILi256EEEEEELi256ENS_6half_tEfNS_4arch4Sm80ELb1ELb0ELb1ELb0ELb0ELb0ELb1ELb1EEENS1_21CollectiveEpilogueFwdINS6_IJS8_SA_S9_EEENS6_IJNS7_ILi1EEESI_SI_EEESC_SE_Li256ELb0ELb1ELb1ELb0EEENS1_30DynamicPersistentTileSchedulerILi256ELi256ELb1ELb1ELb0EEEEEEEEEvNT_6ParamsE)
        /*0038*/ 	.word	0x00000004


	//----- nvinfo : EIATTR_FRAME_SIZE
	.align		4
.L_20:
        /*003c*/ 	.byte	0x04, 0x11
        /*003e*/ 	.short	(.L_22 - .L_21)
	.align		4
.L_21:
        /*0040*/ 	.word	index@(_ZN7cutlass13device_kernelIN5flash19enable_sm80_to_sm89INS1_16FlashAttnFwdSm80INS1_25CollectiveMainloopFwdSm80ILi8ELi1ELb0EN4cute5tupleIJNS5_1CILi128EEENS7_ILi96EEENS7_ILi256EEEEEELi256ENS_6half_tEfNS_4arch4Sm80ELb1ELb0ELb1ELb0ELb0ELb0ELb1ELb1EEENS1_21CollectiveEpilogueFwdINS6_IJS8_SA_S9_EEENS6_IJNS7_ILi1EEESI_SI_EEESC_SE_Li256ELb0ELb1ELb1ELb0EEENS1_30DynamicPersistentTileSchedulerILi256ELi256ELb1ELb1ELb0EEEEEEEEEvNT_6ParamsE)
        /*0044*/ 	.word	0x00000000


	//----- nvinfo : EIATTR_REGCOUNT
	.align		4
.L_22:
        /*0048*/ 	.byte	0x04, 0x2f
        /*004a*/ 	.short	(.L_24 - .L_23)
	.align		4
.L_23:
        /*004c*/ 	.word	index@(_ZN7cutlass13device_kernelIN5flash19enable_sm80_to_sm89INS1_16FlashAttnFwdSm80INS1_25CollectiveMainloopFwdSm80ILi8ELi1ELb0EN4cute5tupleIJNS5_1CILi128EEENS7_ILi48EEENS7_ILi256EEEEEELi256ENS_6half_tEfNS_4arch4Sm80ELb0ELb1ELb1ELb1ELb0ELb1ELb1ELb1EEENS1_21CollectiveEpilogueFwdINS6_IJS8_SA_S9_EEENS6_IJNS7_ILi1EEESI_SI_EEESC_SE_Li256ELb1ELb1ELb1ELb0EEENS1_36VarlenDynamicPersistentTileSchedulerILi128ELi48ELi256ELi256ELb1ELb1ELb0ELb1ELb0ELb1EEEEEEEEEvNT_6ParamsE)
        /*0050*/ 	.word	0x00000004


	//----- nvinfo : EIATTR_FRAME_SIZE
	.align		4
.L_24:
        /*0054*/ 	.byte	0x04, 0x11
        /*0056*/ 	.short	(.L_26 - .L_25)
	.align		4
.L_25:
        /*0058*/ 	.word	index@(_ZN7cutlass13device_kernelIN5flash19enable_sm80_to_sm89INS1_16FlashAttnFwdSm80INS1_25CollectiveMainloopFwdSm80ILi8ELi1ELb0EN4cute5tupleIJNS5_1CILi128EEENS7_ILi48EEENS7_ILi256EEEEEELi256ENS_6half_tEfNS_4arch4Sm80ELb0ELb1ELb1ELb1ELb0ELb1ELb1ELb1EEENS1_21CollectiveEpilogueFwdINS6_IJS8_SA_S9_EEENS6_IJNS7_ILi1EEESI_SI_EEESC_SE_Li256ELb1ELb1ELb1ELb0EEENS1_36VarlenDynamicPersistentTileSchedulerILi128ELi48ELi256ELi256ELb1ELb1ELb0ELb1ELb0ELb1EEEEEEEEEvNT_6ParamsE)
        /*005c*/ 	.word	0x00000000


	//----- nvinfo : EIATTR_REGCOUNT
	.align		4
.L_26:
        /*0060*/ 	.byte	0x04, 0x2f
        /*0062*/ 	.short	(.L_28 - .L_27)
	.align		4
.L_27:
        /*0064*/ 	.word	index@(_ZN7cutlass13device_kernelIN5flash19enable_sm80_to_sm89INS1_16FlashAttnFwdSm80INS1_25CollectiveMainloopFwdSm80ILi8ELi1ELb0EN4cute5tupleIJNS5_1CILi128EEENS7_ILi64EEENS7_ILi256EEEEEELi256ENS_6half_tEfNS_4arch4Sm80ELb0ELb1ELb1ELb1ELb0ELb0ELb1ELb1EEENS1_21CollectiveEpilogueFwdINS6_IJS8_SA_S9_EEENS6_IJNS7_ILi1EEESI_SI_EEESC_SE_Li256ELb1ELb1ELb1ELb0EEENS1_36VarlenDynamicPersistentTileSchedulerILi128ELi64ELi256ELi256ELb1ELb1ELb0ELb1ELb0ELb1EEEEEEEEEvNT_6ParamsE)
        /*0068*/ 	.word	0x00000004


	//----- nvinfo : EIATTR_FRAME_SIZE
	.align		4
.L_28:
        /*006c*/ 	.byte	0x04, 0x11
        /*006e*/ 	.short	(.L_30 - .L_29)
	.align		4
.L_29:
        /*0070*/ 	.word	index@(_ZN7cutlass13device_kernelIN5flash19enable_sm80_to_sm89INS1_16FlashAttnFwdSm80INS1_25CollectiveMainloopFwdSm80ILi8ELi1ELb0EN4cute5tupleIJNS5_1CILi128EEENS7_ILi64EEENS7_ILi256EEEEEELi256ENS_6half_tEfNS_4arch4Sm80ELb0ELb1ELb1ELb1ELb0ELb0ELb1ELb1EEENS1_21CollectiveEpilogueFwdINS6_IJS8_SA_S9_EEENS6_IJNS7_ILi1EEESI_SI_EEESC_SE_Li256ELb1ELb1ELb1ELb0EEENS1_36VarlenDynamicPersistentTileSchedulerILi128ELi64ELi256ELi256ELb1ELb1ELb0ELb1ELb0ELb1EEEEEEEEEvNT_6ParamsE)
        /*0074*/ 	.word	0x00000000


	//----- nvinfo : EIATTR_REGCOUNT
	.align		4
.L_30:
        /*0078*/ 	.byte	0x04, 0x2f
        /*007a*/ 	.short	(.L_32 - .L_31)
	.align		4
.L_31:
        /*007c*/ 	.word	index@(_ZN7cutlass13device_kernelIN5flash19enable_sm80_to_sm89INS1_16FlashAttnFwdSm80INS1_25CollectiveMainloopFwdSm80ILi8ELi1ELb0EN4cute5tupleIJNS5_1CILi128EEENS7_ILi64EEENS7_ILi256EEEEEELi256ENS_6half_tEfNS_4arch4Sm80ELb0ELb1ELb1ELb0ELb0ELb0ELb1ELb1EEENS1_21CollectiveEpilogueFwdINS6_IJS8_SA_S9_EEENS6_IJNS7_ILi1EEESI_SI_EEESC_SE_Li256ELb0ELb1ELb1ELb0EEENS1_19SingleTileSchedulerILb0ELb1ELb1ELi128EEEEEEEEEvNT_6ParamsE)
        /*0080*/ 	.word	0x00000004


	//----- nvinfo : EIATTR_FRAME_SIZE
	.align		4
.L_32:
        /*0084*/ 	.byte	0x04, 0x11
        /*0086*/ 	.short	(.L_34 - .L_33)
	.align		4
.L_33:
        /*0088*/ 	.word	index@(_ZN7cutlass13device_kernelIN5flash19enable_sm80_to_sm89INS1_16FlashAttnFwdSm80INS1_25CollectiveMainloopFwdSm80ILi8ELi1ELb0EN4cute5tupleIJNS5_1CILi128EEENS7_ILi64EEENS7_ILi256EEEEEELi256ENS_6half_tEfNS_4arch4Sm80ELb0ELb1ELb1ELb0ELb0ELb0ELb1ELb1EEENS1_21CollectiveEpilogueFwdINS6_IJS8_SA_S9_EEENS6_IJNS7_ILi1EEESI_SI_EEESC_SE_Li256ELb0ELb1ELb1ELb0EEENS1_19SingleTileSchedulerILb0ELb1ELb1ELi128EEEEEEEEEvNT_6ParamsE)
        /*008c*/ 	.word	0x00000000


	//----- nvinfo : EIATTR_REGCOUNT
	.align		4
.L_34:
        /*0090*/ 	.byte	0x04, 0x2f
        /*0092*/ 	.short	(.L_36 - .L_35)
	.align		4
.L_35:
        /*0094*/ 	.word	index@(_ZN7cutlass13device_kernelIN5flash19enable_sm80_to_sm89INS1_16FlashAttnFwdSm80INS1_25CollectiveMainloopFwdSm80ILi8ELi1ELb0EN4cute5tupleIJNS5_1CILi128EEENS7_ILi48EEENS7_ILi256EEEEEELi256ENS_6half_tEfNS_4arch4Sm80ELb0ELb0ELb1ELb1ELb0ELb1ELb1ELb1EEENS1_21CollectiveEpilogueFwdINS6_IJS8_SA_S9_EEENS6_IJNS7_ILi1EEESI_SI_EEESC_SE_Li256ELb1ELb1ELb1ELb0EEENS1_36VarlenDynamicPersistentTileSchedulerILi128ELi48ELi256ELi256ELb1ELb1ELb0ELb0ELb1ELb1EEEEEEEEEvNT_6ParamsE)
        /*0098*/ 	.word	0x00000004


	//----- nvinfo : EIATTR_FRAME_SIZE
	.align		4
.L_36:
        /*009c*/ 	.byte	0x04, 0x11
        /*009e*/ 	.short	(.L_38 - .L_37)
	.align		4
.L_37:
        /*00a0*/ 	.word	index@(_ZN7cutlass13device_kernelIN5flash19enable_sm80_to_sm89INS1_16FlashAttnFwdSm80INS1_25CollectiveMainloopFwdSm80ILi8ELi1ELb0EN4cute5tupleIJNS5_1CILi128EEENS7_ILi48EEENS7_ILi256EEEEEELi256ENS_6half_tEfNS_4arch4Sm80ELb0ELb0ELb1ELb1ELb0ELb1ELb1ELb1EEENS1_21CollectiveEpilogueFwdINS6_IJS8_SA_S9_EEENS6_IJNS7_ILi1EEESI_SI_EEESC_SE_Li256ELb1ELb1ELb1ELb0EEENS1_36VarlenDynamicPersistentTileSchedulerILi128ELi48ELi256ELi256ELb1ELb1ELb0ELb0ELb1ELb1EEEEEEEEEvNT_6ParamsE)
        /*00a4*/ 	.word	0x00000000


	//----- nvinfo : EIATTR_REGCOUNT
	.align		4
.L_38:
        /*00a8*/ 	.byte	0x04, 0x2f
        /*00aa*/ 	.short	(.L_40 - .L_39)
	.align		4
.L_39:
        /*00ac*/ 	.word	index@(_ZN7cutlass13device_kernelIN5flash19enable_sm80_to_sm89INS1_16FlashAttnFwdSm80INS1_25CollectiveMainloopFwdSm80ILi8ELi1ELb0EN4cute5tupleIJNS5_1CILi128EEENS7_ILi64EEENS7_ILi256EEEEEELi256ENS_6half_tEfNS_4arch4Sm80ELb0ELb0ELb1ELb1ELb0ELb0ELb1ELb1EEENS1_21CollectiveEpilogueFwdINS6_IJS8_SA_S9_EEENS6_IJNS7_ILi1EEESI_SI_EEESC_SE_Li256ELb1ELb1ELb1ELb0EEENS1_36VarlenDynamicPersistentTileSchedulerILi128ELi64ELi256ELi256ELb1ELb1ELb0ELb0ELb1ELb1EEEEEEEEEvNT_6ParamsE)
        /*00b0*/ 	.word	0x00000004


	//----- nvinfo : EIATTR_FRAME_SIZE
	.align		4
.L_40:
        /*00b4*/ 	.byte	0x04, 0x11
        /*00b6*/ 	.short	(.L_42 - .L_41)
	.align		4
.L_41:
        /*00b8*/ 	.word	index@(_ZN7cutlass13device_kernelIN5flash19enable_sm80_to_sm89INS1_16FlashAttnFwdSm80INS1_25CollectiveMainloopFwdSm80ILi8ELi1ELb0EN4cute5tupleIJNS5_1CILi128EEENS7_ILi64EEENS7_ILi256EEEEEELi256ENS_6half_tEfNS_4arch4Sm80ELb0ELb0ELb1ELb1ELb0ELb0ELb1ELb1EEENS1_21CollectiveEpilogueFwdINS6_IJS8_SA_S9_EEENS6_IJNS7_ILi1EEESI_SI_EEESC_SE_Li256ELb1ELb1ELb1ELb0EEENS1_36VarlenDynamicPersistentTileSchedulerILi128ELi64ELi256ELi256ELb1ELb1ELb0ELb0ELb1ELb1EEEEEEEEEvNT_6ParamsE)
        /*00bc*/ 	.word	0x00000000


	//----- nvinfo : EIATTR_REGCOUNT
	.align		4
.L_42:
        /*00c0*/ 	.byte	0x04, 0x2f
        /*00c2*/ 	.short	(.L_44 - .L_43)
	.align		4
.L_43:
        /*00c4*/ 	.word	index@(_ZN7cutlass13device_kernelIN5flash19enable_sm80_to_sm89INS1_16FlashAttnFwdSm80INS1_25CollectiveMainloopFwdSm80ILi8ELi1ELb0EN4cute5tupleIJNS5_1CILi128EEENS7_ILi96EEENS7_ILi256EEEEEELi256ENS_6half_tEfNS_4arch4Sm80ELb0ELb0ELb1ELb0ELb0ELb0ELb1ELb1EEENS1_21CollectiveEpilogueFwdINS6_IJS8_SA_S9_EEENS6_IJNS7_ILi1EEESI_SI_EEESC_SE_Li256ELb0ELb1ELb1ELb0EEENS1_19SingleTileSchedulerILb0ELb1ELb1ELi128EEEEEEEEEvNT_6ParamsE)
        /*00c8*/ 	.word	0x00000004


	//----- nvinfo : EIATTR_FRAME_SIZE
	.align		4
.L_44:
        /*00cc*/ 	.byte	0x04, 0x11
        /*00ce*/ 	.short	(.L_46 - .L_45)
	.align		4
.L_45:
        /*00d0*/ 	.word	index@(_ZN7cutlass13device_kernelIN5flash19enable_sm80_to_sm89INS1_16FlashAttnFwdSm80INS1_25CollectiveMainloopFwdSm80ILi8ELi1ELb0EN4cute5tupleIJNS5_1CILi128EEENS7_ILi96EEENS7_ILi256EEEEEELi256ENS_6half_tEfNS_4arch4Sm80ELb0ELb0ELb1ELb0ELb0ELb0ELb1ELb1EEENS1_21CollectiveEpilogueFwdINS6_IJS8_SA_S9_EEENS6_IJNS7_ILi1EEESI_SI_EEESC_SE_Li256ELb0ELb1ELb1ELb0EEENS1_19SingleTileSchedulerILb0ELb1ELb1ELi128EEEEEEEEEvNT_6ParamsE)
        /*00d4*/ 	.word	0x00000000


	//----- nvinfo : EIATTR_REGCOUNT
	.align		4
.L_46:
        /*00d8*/ 	.byte	0x04, 0x2f
        /*00da*/ 	.short	(.L_48 - .L_47)
	.align		4
.L_47:
        /*00dc*/ 	.word	index@(_ZN7cutlass13device_kernelIN5flash19enable_sm80_to_sm89INS1_16FlashAttnFwdSm80INS1_25CollectiveMainloopFwdSm80ILi8ELi1ELb0EN4cute5tupleIJNS5_1CILi128EEENS7_ILi32EEENS7_ILi256EEEEEELi256ENS_6half_tEfNS_4arch4Sm80ELb1ELb0ELb1ELb1ELb0ELb1ELb1ELb1EEENS1_21CollectiveEpilogueFwdINS6_IJS8_SA_S9_EEENS6_IJNS7_ILi1EEESI_SI_EEESC_SE_Li256ELb1ELb1ELb1ELb0EEENS1_36VarlenDynamicPersistentTileSchedulerILi128ELi32ELi256ELi256ELb1ELb1ELb0ELb1ELb1ELb1EEEEEEEEEvNT_6ParamsE)
        /*00e0*/ 	.word	0x00000004


	//----- nvinfo : EIATTR_FRAME_SIZE
	.align		4
.L_48:
        /*00e4*/ 	.byte	0x04, 0x11
        /*00e6*/ 	.short	(.L_50 - .L_49)
	.align		4
.L_49:
        /*00e8*/ 	.word	index@(_ZN7cutlass13device_kernelIN5flash19enable_sm80_to_sm89INS1_16FlashAttnFwdSm80INS1_25CollectiveMainloopFwdSm80ILi8ELi1ELb0EN4cute5tupleIJNS5_1CILi128EEENS7_ILi32EEENS7_ILi256EEEEEELi256ENS_6half_tEfNS_4arch4Sm80ELb1ELb0ELb1ELb1ELb0ELb1ELb1ELb1EEENS1_21CollectiveEpilogueFwdINS6_IJS8_SA_S9_EEENS6_IJNS7_ILi1EEESI_SI_EEESC_SE_Li256ELb1ELb1ELb1ELb0EEENS1_36VarlenDynamicPersistentTileSchedulerILi128ELi32ELi256ELi256ELb1ELb1ELb0ELb1ELb1ELb1EEEEEEEEEvNT_6ParamsE)
        /*00ec*/ 	.word	0x00000000


	//----- nvinfo : EIATTR_REGCOUNT
	.align		4
.L_50:
        /*00f0*/ 	.byte	0x04, 0x2f
        /*00f2*/ 	.short	(.L_52 - .L_51)
	.align		4
.L_51:
        /*00f4*/ 	.word	index@(_ZN7cutlass13device_kernelIN5flash19enable_sm80_to_sm89INS1_16FlashAttnFwdSm80INS1_25CollectiveMainloopFwdSm80ILi8ELi1ELb1EN4cute5tupleIJNS5_1CILi128EEENS7_ILi48EEENS7_ILi256EEEEEELi256ENS_6half_tEfNS_4arch4Sm80ELb1ELb0ELb1ELb1ELb0ELb0ELb1ELb1EEENS1_21CollectiveEpilogueFwdINS6_IJS8_SA_S9_EEENS6_IJNS7_ILi1EEESI_SI_EEESC_SE_Li256ELb1ELb1ELb1ELb0EEENS1_36VarlenDynamicPersistentTileSchedulerILi128ELi48ELi256ELi256ELb1ELb1ELb0ELb1ELb1ELb1EEEEEEEEEvNT_6ParamsE)
        /*00f8*/ 	.word	0x00000004


	//----- nvinfo : EIATTR_FRAME_SIZE
	.align		4
.L_52:
        /*00fc*/ 	.byte	0x04, 0x11
        /*00fe*/ 	.short	(.L_54 - .L_53)
	.align		4
.L_53:
        /*0100*/ 	.word	index@(_ZN7cutlass13device_kernelIN5flash19enable_sm80_to_sm89INS1_16FlashAttnFwdSm80INS1_25CollectiveMainloopFwdSm80ILi8ELi1ELb1EN4cute5tupleIJNS5_1CILi128EEENS7_ILi48EEENS7_ILi256EEEEEELi256ENS_6half_tEfNS_4arch4Sm80ELb1ELb0ELb1ELb1ELb0ELb0ELb1ELb1EEENS1_21CollectiveEpilogueFwdINS6_IJS8_SA_S9_EEENS6_IJNS7_ILi1EEESI_SI_EEESC_SE_Li256ELb1ELb1ELb1ELb0EEENS1_36VarlenDynamicPersistentTileSchedulerILi128ELi48ELi256ELi256ELb1ELb1ELb0ELb1ELb1ELb1EEEEEEEEEvNT_6ParamsE)
        /*0104*/ 	.word	0x00000000


	//----- nvinfo : EIATTR_REGCOUNT
	.align		4
.L_54:
        /*0108*/ 	.byte	0x04, 0x2f
        /*010a*/ 	.short	(.L_56 - .L_55)
	.align		4
.L_55:
        /*010c*/ 	.word	index@(_ZN7cutlass13device_kernelIN5flash19enable_sm80_to_sm89INS1_16FlashAttnFwdSm80INS1_25CollectiveMainloopFwdSm80ILi8ELi1ELb1EN4cute5tupleIJNS5_1CILi128EEENS7_ILi64EEENS7_ILi256EEEEEELi256ENS_6half_tEfNS_4arch4Sm80ELb1ELb0ELb1ELb0ELb0ELb0ELb1ELb1EEENS1_21CollectiveEpilogueFwdINS6_IJS8_SA_S9_EEENS6_IJNS7_ILi1EEESI_SI_EEESC_SE_Li256ELb0ELb1ELb1ELb0EEENS1_30DynamicPersistentTileSchedulerILi256ELi256ELb1ELb1ELb0EEEEEEEEEvNT_6ParamsE)
        /*0110*/ 	.word	0x00000004


	//----- nvinfo : EIATTR_FRAME_SIZE
	.align		4
.L_56:
        /*0114*/ 	.byte	0x04, 0x11
        /*0116*/ 	.short	(.L_58 - .L_57)
	.align		4
.L_57:
        /*0118*/ 	.word	index@(_ZN7cutlass13device_kernelIN5flash19enable_sm80_to_sm89INS1_16FlashAttnFwdSm80INS1_25CollectiveMainloopFwdSm80ILi8ELi1ELb1EN4cute5tupleIJNS5_1CILi128EEENS7_ILi64EEENS7_ILi256EEEEEELi256ENS_6half_tEfNS_4arch4Sm80ELb1ELb0ELb1ELb0ELb0ELb0ELb1ELb1EEENS1_21CollectiveEpilogueFwdINS6_IJS8_SA_S9_EEENS6_IJNS7_ILi1EEESI_SI_EEESC_SE_Li256ELb0ELb1ELb1ELb0EEENS1_30DynamicPersistentTileSchedulerILi256ELi256ELb1ELb1ELb0EEEEEEEEEvNT_6ParamsE)
        /*011c*/ 	.word	0x00000000


	//----- nvinfo : EIATTR_REGCOUNT
	.align		4
.L_58:
        /*0120*/ 	.byte	0x04, 0x2f
        /*0122*/ 	.short	(.L_60 - .L_59)
	.align		4
.L_59:
        /*0124*/ 	.word	index@(_ZN7cutlass13device_kernelIN5flash19enable_sm80_to_sm89INS1_16FlashAttnFwdSm80INS1_25CollectiveMainloopFwdSm80ILi8ELi1ELb0EN4cute5tupleIJNS5_1CILi128EEENS7_ILi32EEENS7_ILi256EEEEEELi256ENS_6half_tEfNS_4arch4Sm80ELb0ELb1ELb1ELb1ELb0ELb1ELb1ELb1EEENS1_21CollectiveEpilogueFwdINS6_IJS8_SA_S9_EEENS6_IJNS7_ILi1EEESI_SI_EEESC_SE_Li256ELb1ELb1ELb1ELb0EEENS1_36VarlenDynamicPersistentTileSchedulerILi128ELi32ELi256ELi256ELb1ELb1ELb0ELb1ELb0ELb1EEEEEEEEEvNT_6ParamsE)
        /*0128*/ 	.word	0x00000004


	//----- nvinfo : EIATTR_FRAME_SIZE
	.align		4
.L_60:
        /*012c*/ 	.byte	0x04, 0x11
        /*012e*/ 	.short	(.L_62 - .L_61)
	.align		4
.L_61:
        /*0130*/ 	.word	index@(_ZN7cutlass13device_kernelIN5flash19enable_sm80_to_sm89INS1_16FlashAttnFwdSm80INS1_25CollectiveMainloopFwdSm80ILi8ELi1ELb0EN4cute5tupleIJNS5_1CILi128EEENS7_ILi32EEENS7_ILi256EEEEEELi256ENS_6half_tEfNS_4arch4Sm80ELb0ELb1ELb1ELb1ELb0ELb1ELb1ELb1EEENS1_21CollectiveEpilogueFwdINS6_IJS8_SA_S9_EEENS6_IJNS7_ILi1EEESI_SI_EEESC_SE_Li256ELb1ELb1ELb1ELb0EEENS1_36VarlenDynamicPersistentTileSchedulerILi128ELi32ELi256ELi256ELb1ELb1ELb0ELb1ELb0ELb1EEEEEEEEEvNT_6ParamsE)
        /*0134*/ 	.word	0x00000000


	//----- nvinfo : EIATTR_REGCOUNT
	.align		4
.L_62:
        /*0138*/ 	.byte	0x04, 0x2f
        /*013a*/ 	.short	(.L_64 - .L_63)
	.align		4
.L_63:
        /*013c*/ 	.word	index@(_ZN7cutlass13device_kernelIN5flash19enable_sm80_to_sm89INS1_16FlashAttnFwdSm80INS1_25CollectiveMainloopFwdSm80ILi8ELi1ELb1EN4cute5tupleIJNS5_1CILi128EEENS7_ILi48EEENS7_ILi256EEEEEELi256ENS_6half_tEfNS_4arch4Sm80ELb0ELb1ELb1ELb1ELb0ELb0ELb1ELb1EEENS1_21CollectiveEpilogueFwdINS6_IJS8_SA_S9_EEENS6_IJNS7_ILi1EEESI_SI_EEESC_SE_Li256ELb1ELb1ELb1ELb0EEENS1_36VarlenDynamicPersistentTileSchedulerILi128ELi48ELi256ELi256ELb1ELb1ELb0ELb1ELb0ELb1EEEEEEEEEvNT_6ParamsE)
        /*0140*/ 	.word	0x00000004


	//----- nvinfo : EIATTR_FRAME_SIZE
	.align		4
.L_64:
        /*0144*/ 	.byte	0x04, 0x11
        /*0146*/ 	.short	(.L_66 - .L_65)
	.align		4
.L_65:
        /*0148*/ 	.word	index@(_ZN7cutlass13device_kernelIN5flash19enable_sm80_to_sm89INS1_16FlashAttnFwdSm80INS1_25CollectiveMainloopFwdSm80ILi8ELi1ELb1EN4cute5tupleIJNS5_1CILi128EEENS7_ILi48EEENS7_ILi256EEEEEELi256ENS_6half_tEfNS_4arch4Sm80ELb0ELb1ELb1ELb1ELb0ELb0ELb1ELb1EEENS1_21CollectiveEpilogueFwdINS6_IJS8_SA_S9_EEENS6_IJNS7_ILi1EEESI_SI_EEESC_SE_Li256ELb1ELb1ELb1ELb0EEENS1_36VarlenDynamicPersistentTileSchedulerILi128ELi48ELi256ELi256ELb1ELb1ELb0ELb1ELb0ELb1EEEEEEEEEvNT_6ParamsE)
        /*014c*/ 	.word	0x00000000


	//----- nvinfo : EIATTR_REGCOUNT
	.align		4
.L_66:
        /*0150*/ 	.byte	0x04, 0x2f
        /*0152*/ 	.short	(.L_68 - .L_67)
	.align		4
.L_67:
        /*0154*/ 	.word	index@(_ZN7cutlass13device_kernelIN5flash19enable_sm80_to_sm89INS1_16FlashAttnFwdSm80INS1_25CollectiveMainloopFwdSm80ILi8ELi1ELb1EN4cute5tupleIJNS5_1CILi128EEENS7_ILi48EEENS7_ILi256EEEEEELi256ENS_6half_tEfNS_4arch4Sm80ELb0ELb1ELb1ELb0ELb0ELb0ELb1ELb1EEENS1_21CollectiveEpilogueFwdINS6_IJS8_SA_S9_EEENS6_IJNS7_ILi1EEESI_SI_EEESC_SE_Li256ELb0ELb1ELb1ELb0EEENS1_19SingleTileSchedulerILb0ELb1ELb1ELi128EEEEEEEEEvNT_6ParamsE)
        /*0158*/ 	.word	0x00000004


	//----- nvinfo : EIATTR_FRAME_SIZE
	.align		4
.L_68:
        /*015c*/ 	.byte	0x04, 0x11
        /*015e*/ 	.short	(.L_70 - .L_69)
	.align		4
.L_69:
        /*0160*/ 	.word	index@(_ZN7cutlass13device_kernelIN5flash19enable_sm80_to_sm89INS1_16FlashAttnFwdSm80INS1_25CollectiveMainloopFwdSm80ILi8ELi1ELb1EN4cute5tupleIJNS5_1CILi128EEENS7_ILi48EEENS7_ILi256EEEEEELi256ENS_6half_tEfNS_4arch4Sm80ELb0ELb1ELb1ELb0ELb0ELb0ELb1ELb1EEENS1_21CollectiveEpilogueFwdINS6_IJS8_SA_S9_EEENS6_IJNS7_ILi1EEESI_SI_EEESC_SE_Li256ELb0ELb1ELb1ELb0EEENS1_19SingleTileSchedulerILb0ELb1ELb1ELi128EEEEEEEEEvNT_6ParamsE)
        /*0164*/ 	.word	0x00000000


	//----- nvinfo : EIATTR_REGCOUNT
	.align		4
.L_70:
        /*0168*/ 	.byte	0x04, 0x2f
        /*016a*/ 	.short	(.L_72 - .L_71)
	.align		4
.L_71:
        /*016c*/ 	.word	index@(_ZN7cutlass13device_kernelIN5flash19enable_sm80_to_sm89INS1_16FlashAttnFwdSm80INS1_25CollectiveMainloopFwdSm80ILi8ELi1ELb0EN4cute5tupleIJNS5_1CILi128EEENS7_ILi32EEENS7_ILi256EEEEEELi256ENS_6half_tEfNS_4arch4Sm80ELb0ELb0ELb1ELb1ELb0ELb1ELb1ELb1EEENS1_21CollectiveEpilogueFwdINS6_IJS8_SA_S9_EEENS6_IJNS7_ILi1EEESI_SI_EEESC_SE_Li256ELb1ELb1ELb1ELb0EEENS1_36VarlenDynamicPersistentTileSchedulerILi128ELi32ELi256ELi256ELb1ELb1ELb0ELb0ELb1ELb1EEEEEEEEEvNT_6ParamsE)
        /*0170*/ 	.word	0x00000004


	//----- nvinfo : EIATTR_FRAME_SIZE
	.align		4
.L_72:
        /*0174*/ 	.byte	0x04, 0x11
        /*0176*/ 	.short	(.L_74 - .L_73)
	.align		4
.L_73:
        /*0178*/ 	.word	index@(_ZN7cutlass13device_kernelIN5flash19enable_sm80_to_sm89INS1_16FlashAttnFwdSm80INS1_25CollectiveMainloopFwdSm80ILi8ELi1ELb0EN4cute5tupleIJNS5_1CILi128EEENS7_ILi32EEENS7_ILi256EEEEEELi256ENS_6half_tEfNS_4arch4Sm80ELb0ELb0ELb1ELb1ELb0ELb1ELb1ELb1EEENS1_21CollectiveEpilogueFwdINS6_IJS8_SA_S9_EEENS6_IJNS7_ILi1EEESI_SI_EEESC_SE_Li256ELb1ELb1ELb1ELb0EEENS1_36VarlenDynamicPersistentTileSchedulerILi128ELi32ELi256ELi256ELb1ELb1ELb0ELb0ELb1ELb1EEEEEEEEEvNT_6ParamsE)
        /*017c*/ 	.word	0x00000000


	//----- nvinfo : EIATTR_REGCOUNT
	.align		4
.L_74:
        /*0180*/ 	.byte	0x04, 0x2f
        /*0182*/ 	.short	(.L_76 - .L_75)
	.align		4
.L_75:
        /*0184*/ 	.word	index@(_ZN7cutlass13device_kernelIN5flash19enable_sm80_to_sm89INS1_16FlashAttnFwdSm80INS1_25CollectiveMainloopFwdSm80ILi8ELi1ELb1EN4cute5tupleIJNS5_1CILi128EEENS7_ILi48EEENS7_ILi256EEEEEELi256ENS_6half_tEfNS_4arch4Sm80ELb0ELb0ELb1ELb1ELb0ELb0ELb1ELb1EEENS1_21CollectiveEpilogueFwdINS6_IJS8_SA_S9_EEENS6_IJNS7_ILi1EEESI_SI_EEESC_SE_Li256ELb1ELb1ELb1ELb0EEENS1_36VarlenDynamicPersistentTileSchedulerILi128ELi48ELi256ELi256ELb1ELb1ELb0ELb0ELb1ELb1EEEEEEEEEvNT_6ParamsE)
        /*0188*/ 	.word	0x00000004


	//----- nvinfo : EIATTR_FRAME_SIZE
	.align		4
.L_76:
        /*018c*/ 	.byte	0x04, 0x11
        /*018e*/ 	.short	(.L_78 - .L_77)
	.align		4
.L_77:
        /*0190*/ 	.word	index@(_ZN7cutlass13device_kernelIN5flash19enable_sm80_to_sm89INS1_16FlashAttnFwdSm80INS1_25CollectiveMainloopFwdSm80ILi8ELi1ELb1EN4cute5tupleIJNS5_1CILi128EEENS7_ILi48EEENS7_ILi256EEEEEELi256ENS_6half_tEfNS_4arch4Sm80ELb0ELb0ELb1ELb1ELb0ELb0ELb1ELb1EEENS1_21CollectiveEpilogueFwdINS6_IJS8_SA_S9_EEENS6_IJNS7_ILi1EEESI_SI_EEESC_SE_Li256ELb1ELb1ELb1ELb0EEENS1_36VarlenDynamicPersistentTileSchedulerILi128ELi48ELi256ELi256ELb1ELb1ELb0ELb0ELb1ELb1EEEEEEEEEvNT_6ParamsE)
        /*0194*/ 	.word	0x00000000


	//----- nvinfo : EIATTR_REGCOUNT
	.align		4
.L_78:
        /*0198*/ 	.byte	0x04, 0x2f
        /*019a*/ 	.short	(.L_80 - .L_79)
	.align		4
.L_79:
        /*019c*/ 	.word	index@(_ZN7cutlass13device_kernelIN5flash19enable_sm80_to_sm89INS1_16FlashAttnFwdSm80INS1_25CollectiveMainloopFwdSm80ILi8ELi1ELb1EN4cute5tupleIJNS5_1CILi128EEENS7_ILi64EEENS7_ILi256EEEEEELi256ENS_6half_tEfNS_4arch4Sm80ELb0ELb0ELb1ELb0ELb0ELb0ELb1ELb1EEENS1_21CollectiveEpilogueFwdINS6_IJS8_SA_S9_EEENS6_IJNS7_ILi1EEESI_SI_EEESC_SE_Li256ELb0ELb1ELb1ELb0EEENS1_19SingleTileSchedulerILb0ELb1ELb1ELi128EEEEEEEEEvNT_6ParamsE)
        /*01a0*/ 	.word	0x00000004


	//----- nvinfo : EIATTR_FRAME_SIZE
	.align		4
.L_80:
        /*01a4*/ 	.byte	0x04, 0x11
        /*01a6*/ 	.short	(.L_82 - .L_81)
	.align		4
.L_81:
        /*01a8*/ 	.word	index@(_ZN7cutlass13device_kernelIN5flash19enable_sm80_to_sm89INS1_16FlashAttnFwdSm80INS1_25CollectiveMainloopFwdSm80ILi8ELi1ELb1EN4cute5tupleIJNS5_1CILi128EEENS7_ILi64EEENS7_ILi256EEEEEELi256ENS_6half_tEfNS_4arch4Sm80ELb0ELb0ELb1ELb0ELb0ELb0ELb1ELb1EEENS1_21CollectiveEpilogueFwdINS6_IJS8_SA_S9_EEENS6_IJNS7_ILi1EEESI_SI_EEESC_SE_Li256ELb0ELb1ELb1ELb0EEENS1_19SingleTileSchedulerILb0ELb1ELb1ELi128EEEEEEEEEvNT_6ParamsE)
        /*01ac*/ 	.word	0x00000000


	//----- nvinfo : EIATTR_MIN_STACK_SIZE
	.align		4
.L_82:
        /*01b0*/ 	.byte	0x04, 0x12
        /*01b2*/ 	.short	(.L_84 - .L_83)
	.align		4
.L_83:
        /*01b4*/ 	.word	index@(_ZN7cutlass13device_kernelIN5flash19enable_sm80_to_sm89INS1_16FlashAttnFwdSm80INS1_25CollectiveMainloopFwdSm80ILi8ELi1ELb1EN4cute5tupleIJNS5_1CILi128EEENS7_ILi64EEENS7_ILi256EEEEEELi256ENS_6half_tEfNS_4arch4Sm80ELb0ELb0ELb1ELb0ELb0ELb0ELb1ELb1EEENS1_21CollectiveEpilogueFwdINS6_IJS8_SA_S9_EEENS6_IJNS7_ILi1EEESI_SI_EEESC_SE_Li256ELb0ELb1ELb1ELb0EEENS1_19SingleTileSchedulerILb0ELb1ELb1ELi128EEEEEEEEEvNT_6ParamsE)
        /*01b8*/ 	.word	0x00000000


	//----- nvinfo : EIATTR_MIN_STACK_SIZE
	.align		4
.L_84:
        /*01bc*/ 	.byte	0x04, 0x12
        /*01be*/ 	.short	(.L_86 - .L_85)
	.align		4
.L_85:
        /*01c0*/ 	.word	index@(_ZN7cutlass13device_kernelIN5flash19enable_sm80_to_sm89INS1_16FlashAttnFwdSm80INS1_25CollectiveMainloopFwdSm80ILi8ELi1ELb1EN4cute5tupleIJNS5_1CILi128EEENS7_ILi48EEENS7_ILi256EEEEEELi256ENS_6half_tEfNS_4arch4Sm80ELb0ELb0ELb1ELb1ELb0ELb0ELb1ELb1EEENS1_21CollectiveEpilogueFwdINS6_IJS8_SA_S9_EEENS6_IJNS7_ILi1EEESI_SI_EEESC_SE_Li256ELb1ELb1ELb1ELb0EEENS1_36VarlenDynamicPersistentTileSchedulerILi128ELi48ELi256ELi256ELb1ELb1ELb0ELb0ELb1ELb1EEEEEEEEEvNT_6ParamsE)
        /*01c4*/ 	.word	0x00000000


	//----- nvinfo : EIATTR_MIN_STACK_SIZE
	.align		4
.L_86:
        /*01c8*/ 	.byte	0x04, 0x12
        /*01ca*/ 	.short	(.L_88 - .L_87)
	.align		4
.L_87:
        /*01cc*/ 	.word	index@(_ZN7cutlass13device_kernelIN5flash19enable_sm80_to_sm89INS1_16FlashAttnFwdSm80INS1_25CollectiveMainloopFwdSm80ILi8ELi1ELb0EN4cute5tupleIJNS5_1CILi128EEENS7_ILi32EEENS7_ILi256EEEEEELi256ENS_6half_tEfNS_4arch4Sm80ELb0ELb0ELb1ELb1ELb0ELb1ELb1ELb1EEENS1_21CollectiveEpilogueFwdINS6_IJS8_SA_S9_EEENS6_IJNS7_ILi1EEESI_SI_EEESC_SE_Li256ELb1ELb1ELb1ELb0EEENS1_36VarlenDynamicPersistentTileSchedulerILi128ELi32ELi256ELi256ELb1ELb1ELb0ELb0ELb1ELb1EEEEEEEEEvNT_6ParamsE)
        /*01d0*/ 	.word	0x00000000


	//----- nvinfo : EIATTR_MIN_STACK_SIZE
	.align		4
.L_88:
        /*01d4*/ 	.byte	0x04, 0x12
        /*01d6*/ 	.short	(.L_90 - .L_89)
	.align		4
.L_89:
        /*01d8*/ 	.word	index@(_ZN7cutlass13device_kernelIN5flash19enable_sm80_to_sm89INS1_16FlashAttnFwdSm80INS1_25CollectiveMainloopFwdSm80ILi8ELi1ELb1EN4cute5tupleIJNS5_1CILi128EEENS7_ILi48EEENS7_ILi256EEEEEELi256ENS_6half_tEfNS_4arch4Sm80ELb0ELb1ELb1ELb0ELb0ELb0ELb1ELb1EEENS1_21CollectiveEpilogueFwdINS6_IJS8_SA_S9_EEENS6_IJNS7_ILi1EEESI_SI_EEESC_SE_Li256ELb0ELb1ELb1ELb0EEENS1_19SingleTileSchedulerILb0ELb1ELb1ELi128EEEEEEEEEvNT_6ParamsE)
        /*01dc*/ 	.word	0x00000000


	//----- nvinfo : EIATTR_MIN_STACK_SIZE
	.align		4
.L_90:
        /*01e0*/ 	.byte	0x04, 0x12
        /*01e2*/ 	.short	(.L_92 - .L_91)
	.align		4
.L_91:
        /*01e4*/ 	.word	index@(_ZN7cutlass13device_kernelIN5flash19enable_sm80_to_sm89INS1_16FlashAttnFwdSm80INS1_25CollectiveMainloopFwdSm80ILi8ELi1ELb1EN4cute5tupleIJNS5_1CILi128EEENS7_ILi48EEENS7_ILi256EEEEEELi256ENS_6half_tEfNS_4arch4Sm80ELb0ELb1ELb1ELb1ELb0ELb0ELb1ELb1EEENS1_21CollectiveEpilogueFwdINS6_IJS8_SA_S9_EEENS6_IJNS7_ILi1EEESI_SI_EEESC_SE_Li256ELb1ELb1ELb1ELb0EEENS1_36VarlenDynamicPersistentTileSchedulerILi128ELi48ELi256ELi256ELb1ELb1ELb0ELb1ELb0ELb1EEEEEEEEEvNT_6ParamsE)
        /*01e8*/ 	.word	0x00000000


	//----- nvinfo : EIATTR_MIN_STACK_SIZE
	.align		4
.L_92:
        /*01ec*/ 	.byte	0x04, 0x12
        /*01ee*/ 	.short	(.L_94 - .L_93)
	.align		4
.L_93:
        /*01f0*/ 	.word	index@(_ZN7cutlass13device_kernelIN5flash19enable_sm80_to_sm89INS1_16FlashAttnFwdSm80INS1_25CollectiveMainloopFwdSm80ILi8ELi1ELb0EN4cute5tupleIJNS5_1CILi128EEENS7_ILi32EEENS7_ILi256EEEEEELi256ENS_6half_tEfNS_4arch4Sm80ELb0ELb1ELb1ELb1ELb0ELb1ELb1ELb1EEENS1_21CollectiveEpilogueFwdINS6_IJS8_SA_S9_EEENS6_IJNS7_ILi1EEESI_SI_EEESC_SE_Li256ELb1ELb1ELb1ELb0EEENS1_36VarlenDynamicPersistentTileSchedulerILi128ELi32ELi256ELi256ELb1ELb1ELb0ELb1ELb0ELb1EEEEEEEEEvNT_6ParamsE)
        /*01f4*/ 	.word	0x00000000


	//----- nvinfo : EIATTR_MIN_STACK_SIZE
	.align		4
.L_94:
        /*01f8*/ 	.byte	0x04, 0x12
        /*01fa*/ 	.short	(.L_96 - .L_95)
	.align		4
.L_95:
        /*01fc*/ 	.word	index@(_ZN7cutlass13device_kernelIN5flash19enable_sm80_to_sm89INS1_16FlashAttnFwdSm80INS1_25CollectiveMainloopFwdSm80ILi8ELi1ELb1EN4cute5tupleIJNS5_1CILi128EEENS7_ILi64EEENS7_ILi256EEEEEELi256ENS_6half_tEfNS_4arch4Sm80ELb1ELb0ELb1ELb0ELb0ELb0ELb1ELb1EEENS1_21CollectiveEpilogueFwdINS6_IJS8_SA_S9_EEENS6_IJNS7_ILi1EEESI_SI_EEESC_SE_Li256ELb0ELb1ELb1ELb0EEENS1_30DynamicPersistentTileSchedulerILi256ELi256ELb1ELb1ELb0EEEEEEEEEvNT_6ParamsE)
        /*0200*/ 	.word	0x00000000


	//----- nvinfo : EIATTR_MIN_STACK_SIZE
	.align		4
.L_96:
        /*0204*/ 	.byte	0x04, 0x12
        /*0206*/ 	.short	(.L_98 - .L_97)
	.align		4
.L_97:
        /*0208*/ 	.word	index@(_ZN7cutlass13device_kernelIN5flash19enable_sm80_to_sm89INS1_16FlashAttnFwdSm80INS1_25CollectiveMainloopFwdSm80ILi8ELi1ELb1EN4cute5tupleIJNS5_1CILi128EEENS7_ILi48EEENS7_ILi256EEEEEELi256ENS_6half_tEfNS_4arch4Sm80ELb1ELb0ELb1ELb1ELb0ELb0ELb1ELb1EEENS1_21CollectiveEpilogueFwdINS6_IJS8_SA_S9_EEENS6_IJNS7_ILi1EEESI_SI_EEESC_SE_Li256ELb1ELb1ELb1ELb0EEENS1_36VarlenDynamicPersistentTileSchedulerILi128ELi48ELi256ELi256ELb1ELb1ELb0ELb1ELb1ELb1EEEEEEEEEvNT_6ParamsE)
        /*020c*/ 	.word	0x00000000


	//----- nvinfo : EIATTR_MIN_STACK_SIZE
	.align		4
.L_98:
        /*0210*/ 	.byte	0x04, 0x12
        /*0212*/ 	.short	(.L_100 - .L_99)
	.align		4
.L_99:
        /*0214*/ 	.word	index@(_ZN7cutlass13device_kernelIN5flash19enable_sm80_to_sm89INS1_16FlashAttnFwdSm80INS1_25CollectiveMainloopFwdSm80ILi8ELi1ELb0EN4cute5tupleIJNS5_1CILi128EEENS7_ILi32EEENS7_ILi256EEEEEELi256ENS_6half_tEfNS_4arch4Sm80ELb1ELb0ELb1ELb1ELb0ELb1ELb1ELb1EEENS1_21CollectiveEpilogueFwdINS6_IJS8_SA_S9_EEENS6_IJNS7_ILi1EEESI_SI_EEESC_SE_Li256ELb1ELb1ELb1ELb0EEENS1_36VarlenDynamicPersistentTileSchedulerILi128ELi32ELi256ELi256ELb1ELb1ELb0ELb1ELb1ELb1EEEEEEEEEvNT_6ParamsE)
        /*0218*/ 	.word	0x00000000


	//----- nvinfo : EIATTR_MIN_STACK_SIZE
	.align		4
.L_100:
        /*021c*/ 	.byte	0x04, 0x12
        /*021e*/ 	.short	(.L_102 - .L_101)
	.align		4
.L_101:
        /*0220*/ 	.word	index@(_ZN7cutlass13device_kernelIN5flash19enable_sm80_to_sm89INS1_16FlashAttnFwdSm80INS1_25CollectiveMainloopFwdSm80ILi8ELi1ELb0EN4cute5tupleIJNS5_1CILi128EEENS7_ILi96EEENS7_ILi256EEEEEELi256ENS_6half_tEfNS_4arch4Sm80ELb0ELb0ELb1ELb0ELb0ELb0ELb1ELb1EEENS1_21CollectiveEpilogueFwdINS6_IJS8_SA_S9_EEENS6_IJNS7_ILi1EEESI_SI_EEESC_SE_Li256ELb0ELb1ELb1ELb0EEENS1_19SingleTileSchedulerILb0ELb1ELb1ELi128EEEEEEEEEvNT_6ParamsE)
        /*0224*/ 	.word	0x00000000


	//----- nvinfo : EIATTR_MIN_STACK_SIZE
	.align		4
.L_102:
        /*0228*/ 	.byte	0x04, 0x12
        /*022a*/ 	.short	(.L_104 - .L_103)
	.align		4
.L_103:
        /*022c*/ 	.word	index@(_ZN7cutlass13device_kernelIN5flash19enable_sm80_to_sm89INS1_16FlashAttnFwdSm80INS1_25CollectiveMainloopFwdSm80ILi8ELi1ELb0EN4cute5tupleIJNS5_1CILi128EEENS7_ILi64EEENS7_ILi256EEEEEELi256ENS_6half_tEfNS_4arch4Sm80ELb0ELb0ELb1ELb1ELb0ELb0ELb1ELb1EEENS1_21CollectiveEpilogueFwdINS6_IJS8_SA_S9_EEENS6_IJNS7_ILi1EEESI_SI_EEESC_SE_Li256ELb1ELb1ELb1ELb0EEENS1_36VarlenDynamicPersistentTileSchedulerILi128ELi64ELi256ELi256ELb1ELb1ELb0ELb0ELb1ELb1EEEEEEEEEvNT_6ParamsE)
        /*0230*/ 	.word	0x00000000


	//----- nvinfo : EIATTR_MIN_STACK_SIZE
	.align		4
.L_104:
        /*0234*/ 	.byte	0x04, 0x12
        /*0236*/ 	.short	(.L_106 - .L_105)
	.align		4
.L_105:
        /*0238*/ 	.word	index@(_ZN7cutlass13device_kernelIN5flash19enable_sm80_to_sm89INS1_16FlashAttnFwdSm80INS1_25CollectiveMainloopFwdSm80ILi8ELi1ELb0EN4cute5tupleIJNS5_1CILi128EEENS7_ILi48EEENS7_ILi256EEEEEELi256ENS_6half_tEfNS_4arch4Sm80ELb0ELb0ELb1ELb1ELb0ELb1ELb1ELb1EEENS1_21CollectiveEpilogueFwdINS6_IJS8_SA_S9_EEENS6_IJNS7_ILi1EEESI_SI_EEESC_SE_Li256ELb1ELb1ELb1ELb0EEENS1_36VarlenDynamicPersistentTileSchedulerILi128ELi48ELi256ELi256ELb1ELb1ELb0ELb0ELb1ELb1EEEEEEEEEvNT_6ParamsE)
        /*023c*/ 	.word	0x00000000


	//----- nvinfo : EIATTR_MIN_STACK_SIZE
	.align		4
.L_106:
        /*0240*/ 	.byte	0x04, 0x12
        /*0242*/ 	.short	(.L_108 - .L_107)
	.align		4
.L_107:
        /*0244*/ 	.word	index@(_ZN7cutlass13device_kernelIN5flash19enable_sm80_to_sm89INS1_16FlashAttnFwdSm80INS1_25CollectiveMainloopFwdSm80ILi8ELi1ELb0EN4cute5tupleIJNS5_1CILi128EEENS7_ILi64EEENS7_ILi256EEEEEELi256ENS_6half_tEfNS_4arch4Sm80ELb0ELb1ELb1ELb0ELb0ELb0ELb1ELb1EEENS1_21CollectiveEpilogueFwdINS6_IJS8_SA_S9_EEENS6_IJNS7_ILi1EEESI_SI_EEESC_SE_Li256ELb0ELb1ELb1ELb0EEENS1_19SingleTileSchedulerILb0ELb1ELb1ELi128EEEEEEEEEvNT_6ParamsE)
        /*0248*/ 	.word	0x00000000


	//----- nvinfo : EIATTR_MIN_STACK_SIZE
	.align		4
.L_108:
        /*024c*/ 	.byte	0x04, 0x12
        /*024e*/ 	.short	(.L_110 - .L_109)
	.align		4
.L_109:
        /*0250*/ 	.word	index@(_ZN7cutlass13device_kernelIN5flash19enable_sm80_to_sm89INS1_16FlashAttnFwdSm80INS1_25CollectiveMainloopFwdSm80ILi8ELi1ELb0EN4cute5tupleIJNS5_1CILi128EEENS7_ILi64EEENS7_ILi256EEEEEELi256ENS_6half_tEfNS_4arch4Sm80ELb0ELb1ELb1ELb1ELb0ELb0ELb1ELb1EEENS1_21CollectiveEpilogueFwdINS6_IJS8_SA_S9_EEENS6_IJNS7_ILi1EEESI_SI_EEESC_SE_Li256ELb1ELb1ELb1ELb0EEENS1_36VarlenDynamicPersistentTileSchedulerILi128ELi64ELi256ELi256ELb1ELb1ELb0ELb1ELb0ELb1EEEEEEEEEvNT_6ParamsE)
        /*0254*/ 	.word	0x00000000


	//----- nvinfo : EIATTR_MIN_STACK_SIZE
	.align		4
.L_110:
        /*0258*/ 	.byte	0x04, 0x12
        /*025a*/ 	.short	(.L_112 - .L_111)
	.align		4
.L_111:
        /*025c*/ 	.word	index@(_ZN7cutlass13device_kernelIN5flash19enable_sm80_to_sm89INS1_16FlashAttnFwdSm80INS1_25CollectiveMainloopFwdSm80ILi8ELi1ELb0EN4cute5tupleIJNS5_1CILi128EEENS7_ILi48EEENS7_ILi256EEEEEELi256ENS_6half_tEfNS_4arch4Sm80ELb0ELb1ELb1ELb1ELb0ELb1ELb1ELb1EEENS1_21CollectiveEpilogueFwdINS6_IJS8_SA_S9_EEENS6_IJNS7_ILi1EEESI_SI_EEESC_SE_Li256ELb1ELb1ELb1ELb0EEENS1_36VarlenDynamicPersistentTileSchedulerILi128ELi48ELi256ELi256ELb1ELb1ELb0ELb1ELb0ELb1EEEEEEEEEvNT_6ParamsE)
        /*0260*/ 	.word	0x00000000


	//----- nvinfo : EIATTR_MIN_STACK_SIZE
	.align		4
.L_112:
        /*0264*/ 	.byte	0x04, 0x12
        /*0266*/ 	.short	(.L_114 - .L_113)
	.align		4
.L_113:
        /*0268*/ 	.word	index@(_ZN7cutlass13device_kernelIN5flash19enable_sm80_to_sm89INS1_16FlashAttnFwdSm80INS1_25CollectiveMainloopFwdSm80ILi8ELi1ELb0EN4cute5tupleIJNS5_1CILi128EEENS7_ILi96EEENS7_ILi256EEEEEELi256ENS_6half_tEfNS_4arch4Sm80ELb1ELb0ELb1ELb0ELb0ELb0ELb1ELb1EEENS1_21CollectiveEpilogueFwdINS6_IJS8_SA_S9_EEENS6_IJNS7_ILi1EEESI_SI_EEESC_SE_Li256ELb0ELb1ELb1ELb0EEENS1_30DynamicPersistentTileSchedulerILi256ELi256ELb1ELb1ELb0EEEEEEEEEvNT_6ParamsE)
        /*026c*/ 	.word	0x00000000


	//----- nvinfo : EIATTR_MIN_STACK_SIZE
	.align		4
.L_114:
        /*0270*/ 	.byte	0x04, 0x12
        /*0272*/ 	.short	(.L_116 - .L_115)
	.align		4
.L_115:
        /*0274*/ 	.word	index@(_ZN7cutlass13device_kernelIN5flash19enable_sm80_to_sm89INS1_16FlashAttnFwdSm80INS1_25CollectiveMainloopFwdSm80ILi8ELi1ELb0EN4cute5tupleIJNS5_1CILi128EEENS7_ILi64EEENS7_ILi256EEEEEELi256ENS_6half_tEfNS_4arch4Sm80ELb1ELb0ELb1ELb1ELb0ELb0ELb1ELb1EEENS1_21CollectiveEpilogueFwdINS6_IJS8_SA_S9_EEENS6_IJNS7_ILi1EEESI_SI_EEESC_SE_Li256ELb1ELb1ELb1ELb0EEENS1_36VarlenDynamicPersistentTileSchedulerILi128ELi64ELi256ELi256ELb1ELb1ELb0ELb1ELb1ELb1EEEEEEEEEvNT_6ParamsE)
        /*0278*/ 	.word	0x00000000


	//----- nvinfo : EIATTR_MIN_STACK_SIZE
	.align		4
.L_116:
        /*027c*/ 	.byte	0x04, 0x12
        /*027e*/ 	.short	(.L_118 - .L_117)
	.align		4
.L_117:
        /*0280*/ 	.word	index@(_ZN7cutlass13device_kernelIN5flash19enable_sm80_to_sm89INS1_16FlashAttnFwdSm80INS1_25CollectiveMainloopFwdSm80ILi8ELi1ELb0EN4cute5tupleIJNS5_1CILi128EEENS7_ILi48EEENS7_ILi256EEEEEELi256ENS_6half_tEfNS_4arch4Sm80ELb1ELb0ELb1ELb1ELb0ELb1ELb1ELb1EEENS1_21CollectiveEpilogueFwdINS6_IJS8_SA_S9_EEENS6_IJNS7_ILi1EEESI_SI_EEESC_SE_Li256ELb1ELb1ELb1ELb0EEENS1_36VarlenDynamicPersistentTileSchedulerILi128ELi48ELi256ELi256ELb1ELb1ELb0ELb1ELb1ELb1EEEEEEEEEvNT_6ParamsE)
        /*0284*/ 	.word	0x00000000
.L_118:


//--------------------- .nv.compat                --------------------------
	.section	.nv.compat,"",@"SHT_CUDA_COMPAT_INFO"
	.align	4
        /*0000*/ 	.byte	0x02, 0x09, 0x01, 0x00, 0x02, 0x02, 0x01, 0x00, 0x02, 0x05, 0x05, 0x00, 0x03, 0x07, 0x01, 0x01
        /*0010*/ 	.byte	0x02, 0x03, 0x00, 0x00, 0x02, 0x06, 0x01, 0x00, 0x04, 0x0b, 0x08, 0x00, 0x09, 0x00, 0x00, 0x00
        /*0020*/ 	.byte	0x00, 0x00, 0x00, 0x00


//--------------------- .nv.info._ZN7cutlass13device_kernelIN5flash19enable_sm80_to_sm89INS1_16FlashAttnFwdSm80INS1_25CollectiveMainloopFwdSm80ILi8ELi1ELb1EN4cute5tupleIJNS5_1CILi128EEENS7_ILi64EEENS7_ILi256EEEEEELi256ENS_6half_tEfNS_4arch4Sm80ELb0ELb0ELb1ELb0ELb0ELb0ELb1ELb1EEENS1_21CollectiveEpilogueFwdINS6_IJS8_SA_S9_EEENS6_IJNS7_ILi1EEESI_SI_EEESC_SE_Li256ELb0ELb1ELb1ELb0EEENS1_19SingleTileSchedulerILb0ELb1ELb1ELi128EEEEEEEEEvNT_6ParamsE --------------------------
	.section	.nv.info._ZN7cutlass13device_kernelIN5flash19enable_sm80_to_sm89INS1_16FlashAttnFwdSm80INS1_25CollectiveMainloopFwdSm80ILi8ELi1ELb1EN4cute5tupleIJNS5_1CILi128EEENS7_ILi64EEENS7_ILi256EEEEEELi256ENS_6half_tEfNS_4arch4Sm80ELb0ELb0ELb1ELb0ELb0ELb0ELb1ELb1EEENS1_21CollectiveEpilogueFwdINS6_IJS8_SA_S9_EEENS6_IJNS7_ILi1EEESI_SI_EEESC_SE_Li256ELb0ELb1ELb1ELb0EEENS1_19SingleTileSchedulerILb0ELb1ELb1ELi128EEEEEEEEEvNT_6ParamsE,"",@"SHT_CUDA_INFO"
	.sectionflags	@""
	.align	4


	//----- nvinfo : EIATTR_CUDA_API_VERSION
	.align		4
        /*0000*/ 	.byte	0x04, 0x37
        /*0002*/ 	.short	(.L_120 - .L_119)
.L_119:
        /*0004*/ 	.word	0x00000082


	//----- nvinfo : EIATTR_KPARAM_INFO
	.align		4
.L_120:
        /*0008*/ 	.byte	0x04, 0x17
        /*000a*/ 	.short	(.L_122 - .L_121)
.L_121:
        /*000c*/ 	.word	0x00000000
        /*0010*/ 	.short	0x0000
        /*0012*/ 	.short	0x0000
        /*0014*/ 	.byte	0x00, 0xf0, 0x61, 0x10


	//----- nvinfo : EIATTR_SPARSE_MMA_MASK
	.align		4
.L_122:
        /*0018*/ 	.byte	0x03, 0x50
        /*001a*/ 	.short	0x0000


	//----- nvinfo : EIATTR_MAXREG_COUNT
	.align		4
        /*001c*/ 	.byte	0x03, 0x1b
        /*001e*/ 	.short	0x00ff


	//----- nvinfo : EIATTR_MERCURY_ISA_VERSION
	.align		4
        /*0020*/ 	.byte	0x03, 0x5f
        /*0022*/ 	.short	0x0101


	//----- nvinfo : EIATTR_VRC_CTA_INIT_COUNT
	.align		4
        /*0024*/ 	.byte	0x02, 0x4a
	.zero		1
	.zero		1


	//----- nvinfo : EIATTR_EXIT_INSTR_OFFSETS
	.align		4
        /*0028*/ 	.byte	0x04, 0x1c
        /*002a*/ 	.short	(.L_124 - .L_123)


	//   ....[0]....
.L_123:
        /*002c*/ 	.word	0x00000010


	//----- nvinfo : EIATTR_MAX_THREADS
	.align		4
.L_124:
        /*0030*/ 	.byte	0x04, 0x05
        /*0032*/ 	.short	(.L_126 - .L_125)
.L_125:
        /*0034*/ 	.word	0x00000100
        /*0038*/ 	.word	0x00000001
        /*003c*/ 	.word	0x00000001


	//----- nvinfo : EIATTR_CBANK_PARAM_SIZE
	.align		4
.L_126:
        /*0040*/ 	.byte	0x03, 0x19
        /*0042*/ 	.short	0x0418


	//----- nvinfo : EIATTR_PARAM_CBANK
	.align		4
        /*0044*/ 	.byte	0x04, 0x0a
        /*0046*/ 	.short	(.L_128 - .L_127)
	.align		4
.L_127:
        /*0048*/ 	.word	index@(.nv.constant0._ZN7cutlass13device_kernelIN5flash19enable_sm80_to_sm89INS1_16FlashAttnFwdSm80INS1_25CollectiveMainloopFwdSm80ILi8ELi1ELb1EN4cute5tupleIJNS5_1CILi128EEENS7_ILi64EEENS7_ILi256EEEEEELi256ENS_6half_tEfNS_4arch4Sm80ELb0ELb0ELb1ELb0ELb0ELb0ELb1ELb1EEENS1_21CollectiveEpilogueFwdINS6_IJS8_SA_S9_EEENS6_IJNS7_ILi1EEESI_SI_EEESC_SE_Li256ELb0ELb1ELb1ELb0EEENS1_19SingleTileSchedulerILb0ELb1ELb1ELi128EEEEEEEEEvNT_6ParamsE)
        /*004c*/ 	.short	0x0380
        /*004e*/ 	.short	0x0418


	//----- nvinfo : EIATTR_SW_WAR
	.align		4
.L_128:
        /*0050*/ 	.byte	0x04, 0x36
        /*0052*/ 	.short	(.L_130 - .L_129)
.L_129:
        /*0054*/ 	.word	0x00000008
.L_130:


//--------------------- .nv.info._ZN7cutlass13device_kernelIN5flash19enable_sm80_to_sm89INS1_16FlashAttnFwdSm80INS1_25CollectiveMainloopFwdSm80ILi8ELi1ELb1EN4cute5tupleIJNS5_1CILi128EEENS7_ILi48EEENS7_ILi256EEEEEELi256ENS_6half_tEfNS_4arch4Sm80ELb0ELb0ELb1ELb1ELb0ELb0ELb1ELb1EEENS1_21CollectiveEpilogueFwdINS6_IJS8_SA_S9_EEENS6_IJNS7_ILi1EEESI_SI_EEESC_SE_Li256ELb1ELb1ELb1ELb0EEENS1_36VarlenDynamicPersistentTileSchedulerILi128ELi48ELi256ELi256ELb1ELb1ELb0ELb0ELb1ELb1EEEEEEEEEvNT_6ParamsE --------------------------
	.section	.nv.info._ZN7cutlass13device_kernelIN5flash19enable_sm80_to_sm89INS1_16FlashAttnFwdSm80INS1_25CollectiveMainloopFwdSm80ILi8ELi1ELb1EN4cute5tupleIJNS5_1CILi128EEENS7_ILi48EEENS7_ILi256EEEEEELi256ENS_6half_tEfNS_4arch4Sm80ELb0ELb0ELb1ELb1ELb0ELb0ELb1ELb1EEENS1_21CollectiveEpilogueFwdINS6_IJS8_SA_S9_EEENS6_IJNS7_ILi1EEESI_SI_EEESC_SE_Li256ELb1ELb1ELb1ELb0EEENS1_36VarlenDynamicPersistentTileSchedulerILi128ELi48ELi256ELi256ELb1ELb1ELb0ELb0ELb1ELb1EEEEEEEEEvNT_6ParamsE,"",@"SHT_CUDA_INFO"
	.sectionflags	@""
	.align	4


	//----- nvinfo : EIATTR_CUDA_API_VERSION
	.align		4
        /*0000*/ 	.byte	0x04, 0x37
        /*0002*/ 	.short	(.L_132 - .L_131)
.L_131:
        /*0004*/ 	.word	0x00000082


	//----- nvinfo : EIATTR_KPARAM_INFO
	.align		4
.L_132:
        /*0008*/ 	.byte	0x04, 0x17
        /*000a*/ 	.short	(.L_134 - .L_133)
.L_133:
        /*000c*/ 	.word	0x00000000
        /*0010*/ 	.short	0x0000
        /*0012*/ 	.short	0x0000
        /*0014*/ 	.byte	0x00, 0xf0, 0xe1, 0x10


	//----- nvinfo : EIATTR_SPARSE_MMA_MASK
	.align		4
.L_134:
        /*0018*/ 	.byte	0x03, 0x50
        /*001a*/ 	.short	0x0000


	//----- nvinfo : EIATTR_MAXREG_COUNT
	.align		4
        /*001c*/ 	.byte	0x03, 0x1b
        /*001e*/ 	.short	0x00ff


	//----- nvinfo : EIATTR_MERCURY_ISA_VERSION
	.align		4
        /*0020*/ 	.byte	0x03, 0x5f
        /*0022*/ 	.short	0x0101


	//----- nvinfo : EIATTR_VRC_CTA_INIT_COUNT
	.align		4
        /*0024*/ 	.byte	0x02, 0x4a
	.zero		1
	.zero		1


	//----- nvinfo : EIATTR_EXIT_INSTR_OFFSETS
	.align		4
        /*0028*/ 	.byte	0x04, 0x1c
        /*002a*/ 	.short	(.L_136 - .L_135)


	//   ....[0]....
.L_135:
        /*002c*/ 	.word	0x00000010


	//----- nvinfo : EIATTR_MAX_THREADS
	.align		4
.L_136:
        /*0030*/ 	.byte	0x04, 0x05
        /*0032*/ 	.short	(.L_138 - .L_137)
.L_137:
        /*0034*/ 	.word	0x00000100
        /*0038*/ 	.word	0x00000001
        /*003c*/ 	.word	0x00000001


	//----- nvinfo : EIATTR_CBANK_PARAM_SIZE
	.align		4
.L_138:
        /*0040*/ 	.byte	0x03, 0x19
        /*0042*/ 	.short	0x0438


	//----- nvinfo : EIATTR_PARAM_CBANK
	.align		4
        /*0044*/ 	.byte	0x04, 0x0a
        /*0046*/ 	.short	(.L_140 - .L_139)
	.align		4
.L_139:
        /*0048*/ 	.word	index@(.nv.constant0._ZN7cutlass13device_kernelIN5flash19enable_sm80_to_sm89INS1_16FlashAttnFwdSm80INS1_25CollectiveMainloopFwdSm80ILi8ELi1ELb1EN4cute5tupleIJNS5_1CILi128EEENS7_ILi48EEENS7_ILi256EEEEEELi256ENS_6half_tEfNS_4arch4Sm80ELb0ELb0ELb1ELb1ELb0ELb0ELb1ELb1EEENS1_21CollectiveEpilogueFwdINS6_IJS8_SA_S9_EEENS6_IJNS7_ILi1EEESI_SI_EEESC_SE_Li256ELb1ELb1ELb1ELb0EEENS1_36VarlenDynamicPersistentTileSchedulerILi128ELi48ELi256ELi256ELb1ELb1ELb0ELb0ELb1ELb1EEEEEEEEEvNT_6ParamsE)
        /*004c*/ 	.short	0x0380
        /*004e*/ 	.short	0x0438


	//----- nvinfo : EIATTR_SW_WAR
	.align		4
.L_140:
        /*0050*/ 	.byte	0x04, 0x36
        /*0052*/ 	.short	(.L_142 - .L_141)
.L_141:
        /*0054*/ 	.word	0x00000008
.L_142:


//--------------------- .nv.info._ZN7cutlass13device_kernelIN5flash19enable_sm80_to_sm89INS1_16FlashAttnFwdSm80INS1_25CollectiveMainloopFwdSm80ILi8ELi1ELb0EN4cute5tupleIJNS5_1CILi128EEENS7_ILi32EEENS7_ILi256EEEEEELi256ENS_6half_tEfNS_4arch4Sm80ELb0ELb0ELb1ELb1ELb0ELb1ELb1ELb1EEENS1_21CollectiveEpilogueFwdINS6_IJS8_SA_S9_EEENS6_IJNS7_ILi1EEESI_SI_EEESC_SE_Li256ELb1ELb1ELb1ELb0EEENS1_36VarlenDynamicPersistentTileSchedulerILi128ELi32ELi256ELi256ELb1ELb1ELb0ELb0ELb1ELb1EEEEEEEEEvNT_6ParamsE --------------------------
	.section	.nv.info._ZN7cutlass13device_kernelIN5flash19enable_sm80_to_sm89INS1_16FlashAttnFwdSm80INS1_25CollectiveMainloopFwdSm80ILi8ELi1ELb0EN4cute5tupleIJNS5_1CILi128EEENS7_ILi32EEENS7_ILi256EEEEEELi256ENS_6half_tEfNS_4arch4Sm80ELb0ELb0ELb1ELb1ELb0ELb1ELb1ELb1EEENS1_21CollectiveEpilogueFwdINS6_IJS8_SA_S9_EEENS6_IJNS7_ILi1EEESI_SI_EEESC_SE_Li256ELb1ELb1ELb1ELb0EEENS1_36VarlenDynamicPersistentTileSchedulerILi128ELi32ELi256ELi256ELb1ELb1ELb0ELb0ELb1ELb1EEEEEEEEEvNT_6ParamsE,"",@"SHT_CUDA_INFO"
	.sectionflags	@""
	.align	4


	//----- nvinfo : EIATTR_CUDA_API_VERSION
	.align		4
        /*0000*/ 	.byte	0x04, 0x37
        /*0002*/ 	.short	(.L_144 - .L_143)
.L_143:
        /*0004*/ 	.word	0x00000082


	//----- nvinfo : EIATTR_KPARAM_INFO
	.align		4
.L_144:
        /*0008*/ 	.byte	0x04, 0x17
        /*000a*/ 	.short	(.L_146 - .L_145)
.L_145:
        /*000c*/ 	.word	0x00000000
        /*0010*/ 	.short	0x0000
        /*0012*/ 	.short	0x0000
        /*0014*/ 	.byte	0x00, 0xf0, 0xe1, 0x10


	//----- nvinfo : EIATTR_SPARSE_MMA_MASK
	.align		4
.L_146:
        /*0018*/ 	.byte	0x03, 0x50
        /*001a*/ 	.short	0x0000


	//----- nvinfo : EIATTR_MAXREG_COUNT
	.align		4
        /*001c*/ 	.byte	0x03, 0x1b
        /*001e*/ 	.short	0x00ff


	//----- nvinfo : EIATTR_MERCURY_ISA_VERSION
	.align		4
        /*0020*/ 	.byte	0x03, 0x5f
        /*0022*/ 	.short	0x0101


	//----- nvinfo : EIATTR_VRC_CTA_INIT_COUNT
	.align		4
        /*0024*/ 	.byte	0x02, 0x4a
	.zero		1
	.zero		1


	//----- nvinfo : EIATTR_EXIT_INSTR_OFFSETS
	.align		4
        /*0028*/ 	.byte	0x04, 0x1c
        /*002a*/ 	.short	(.L_148 - .L_147)


	//   ....[0]....
.L_147:
        /*002c*/ 	.word	0x00000010


	//----- nvinfo : EIATTR_MAX_THREADS
	.align		4
.L_148:
        /*0030*/ 	.byte	0x04, 0x05
        /*0032*/ 	.short	(.L_150 - .L_149)
.L_149:
        /*0034*/ 	.word	0x00000100
        /*0038*/ 	.word	0x00000001
        /*003c*/ 	.word	0x00000001


	//----- nvinfo : EIATTR_CBANK_PARAM_SIZE
	.align		4
.L_150:
        /*0040*/ 	.byte	0x03, 0x19
        /*0042*/ 	.short	0x0438


	//----- nvinfo : EIATTR_PARAM_CBANK
	.align		4
        /*0044*/ 	.byte	0x04, 0x0a
        /*0046*/ 	.short	(.L_152 - .L_151)
	.align		4
.L_151:
        /*0048*/ 	.word	index@(.nv.constant0._ZN7cutlass13device_kernelIN5flash19enable_sm80_to_sm89INS1_16FlashAttnFwdSm80INS1_25CollectiveMainloopFwdSm80ILi8ELi1ELb0EN4cute5tupleIJNS5_1CILi128EEENS7_ILi32EEENS7_ILi256EEEEEELi256ENS_6half_tEfNS_4arch4Sm80ELb0ELb0ELb1ELb1ELb0ELb1ELb1ELb1EEENS1_21CollectiveEpilogueFwdINS6_IJS8_SA_S9_EEENS6_IJNS7_ILi1EEESI_SI_EEESC_SE_Li256ELb1ELb1ELb1ELb0EEENS1_36VarlenDynamicPersistentTileSchedulerILi128ELi32ELi256ELi256ELb1ELb1ELb0ELb0ELb1ELb1EEEEEEEEEvNT_6ParamsE)
        /*004c*/ 	.short	0x0380
        /*004e*/ 	.short	0x0438


	//----- nvinfo : EIATTR_SW_WAR
	.align		4
.L_152:
        /*0050*/ 	.byte	0x04, 0x36
        /*0052*/ 	.short	(.L_154 - .L_153)
.L_153:
        /*0054*/ 	.word	0x00000008
.L_154:


//--------------------- .nv.info._ZN7cutlass13device_kernelIN5flash19enable_sm80_to_sm89INS1_16FlashAttnFwdSm80INS1_25CollectiveMainloopFwdSm80ILi8ELi1ELb1EN4cute5tupleIJNS5_1CILi128EEENS7_ILi48EEENS7_ILi256EEEEEELi256ENS_6half_tEfNS_4arch4Sm80ELb0ELb1ELb1ELb0ELb0ELb0ELb1ELb1EEENS1_21CollectiveEpilogueFwdINS6_IJS8_SA_S9_EEENS6_IJNS7_ILi1EEESI_SI_EEESC_SE_Li256ELb0ELb1ELb1ELb0EEENS1_19SingleTileSchedulerILb0ELb1ELb1ELi128EEEEEEEEEvNT_6ParamsE --------------------------
	.section	.nv.info._ZN7cutlass13device_kernelIN5flash19enable_sm80_to_sm89INS1_16FlashAttnFwdSm80INS1_25CollectiveMainloopFwdSm80ILi8ELi1ELb1EN4cute5tupleIJNS5_1CILi128EEENS7_ILi48EEENS7_ILi256EEEEEELi256ENS_6half_tEfNS_4arch4Sm80ELb0ELb1ELb1ELb0ELb0ELb0ELb1ELb1EEENS1_21CollectiveEpilogueFwdINS6_IJS8_SA_S9_EEENS6_IJNS7_ILi1EEESI_SI_EEESC_SE_Li256ELb0ELb1ELb1ELb0EEENS1_19SingleTileSchedulerILb0ELb1ELb1ELi128EEEEEEEEEvNT_6ParamsE,"",@"SHT_CUDA_INFO"
	.sectionflags	@""
	.align	4


	//----- nvinfo : EIATTR_CUDA_API_VERSION
	.align		4
        /*0000*/ 	.byte	0x04, 0x37
        /*0002*/ 	.short	(.L_156 - .L_155)
.L_155:
        /*0004*/ 	.word	0x00000082


	//----- nvinfo : EIATTR_KPARAM_INFO
	.align		4
.L_156:
        /*0008*/ 	.byte	0x04, 0x17
        /*000a*/ 	.short	(.L_158 - .L_157)
.L_157:
        /*000c*/ 	.word	0x00000000
        /*0010*/ 	.short	0x0000
        /*0012*/ 	.short	0x0000
        /*0014*/ 	.byte	0x00, 0xf0, 0x61, 0x10


	//----- nvinfo : EIATTR_SPARSE_MMA_MASK
	.align		4
.L_158:
        /*0018*/ 	.byte	0x03, 0x50
        /*001a*/ 	.short	0x0000


	//----- nvinfo : EIATTR_MAXREG_COUNT
	.align		4
        /*001c*/ 	.byte	0x03, 0x1b
        /*001e*/ 	.short	0x00ff


	//----- nvinfo : EIATTR_MERCURY_ISA_VERSION
	.align		4
        /*0020*/ 	.byte	0x03, 0x5f
        /*0022*/ 	.short	0x0101


	//----- nvinfo : EIATTR_VRC_CTA_INIT_COUNT
	.align		4
        /*0024*/ 	.byte	0x02, 0x4a
	.zero		1
	.zero		1


	//----- nvinfo : EIATTR_EXIT_INSTR_OFFSETS
	.align		4
        /*0028*/ 	.byte	0x04, 0x1c
        /*002a*/ 	.short	(.L_160 - .L_159)


	//   ....[0]....
.L_159:
        /*002c*/ 	.word	0x00000010


	//----- nvinfo : EIATTR_MAX_THREADS
	.align		4
.L_160:
        /*0030*/ 	.byte	0x04, 0x05
        /*0032*/ 	.short	(.L_162 - .L_161)
.L_161:
        /*0034*/ 	.word	0x00000100
        /*0038*/ 	.word	0x00000001
        /*003c*/ 	.word	0x00000001


	//----- nvinfo : EIATTR_CBANK_PARAM_SIZE
	.align		4
.L_162:
        /*0040*/ 	.byte	0x03, 0x19
        /*0042*/ 	.short	0x0418


	//----- nvinfo : EIATTR_PARAM_CBANK
	.align		4
        /*0044*/ 	.byte	0x04, 0x0a
        /*0046*/ 	.short	(.L_164 - .L_163)
	.align		4
.L_163:
        /*0048*/ 	.word	index@(.nv.constant0._ZN7cutlass13device_kernelIN5flash19enable_sm80_to_sm89INS1_16FlashAttnFwdSm80INS1_25CollectiveMainloopFwdSm80ILi8ELi1ELb1EN4cute5tupleIJNS5_1CILi128EEENS7_ILi48EEENS7_ILi256EEEEEELi256ENS_6half_tEfNS_4arch4Sm80ELb0ELb1ELb1ELb0ELb0ELb0ELb1ELb1EEENS1_21CollectiveEpilogueFwdINS6_IJS8_SA_S9_EEENS6_IJNS7_ILi1EEESI_SI_EEESC_SE_Li256ELb0ELb1ELb1ELb0EEENS1_19SingleTileSchedulerILb0ELb1ELb1ELi128EEEEEEEEEvNT_6ParamsE)
        /*004c*/ 	.short	0x0380
        /*004e*/ 	.short	0x0418


	//----- nvinfo : EIATTR_SW_WAR
	.align		4
.L_164:
        /*0050*/ 	.byte	0x04, 0x36
        /*0052*/ 	.short	(.L_166 - .L_165)
.L_165:
        /*0054*/ 	.word	0x00000008
.L_166:


//--------------------- .nv.info._ZN7cutlass13device_kernelIN5flash19enable_sm80_to_sm89INS1_16FlashAttnFwdSm80INS1_25CollectiveMainloopFwdSm80ILi8ELi1ELb1EN4cute5tupleIJNS5_1CILi128EEENS7_ILi48EEENS7_ILi256EEEEEELi256ENS_6half_tEfNS_4arch4Sm80ELb0ELb1ELb1ELb1ELb0ELb0ELb1ELb1EEENS1_21CollectiveEpilogueFwdINS6_IJS8_SA_S9_EEENS6_IJNS7_ILi1EEESI_SI_EEESC_SE_Li256ELb1ELb1ELb1ELb0EEENS1_36VarlenDynamicPersistentTileSchedulerILi128ELi48ELi256ELi256ELb1ELb1ELb0ELb1ELb0ELb1EEEEEEEEEvNT_6ParamsE --------------------------
	.section	.nv.info._ZN7cutlass13device_kernelIN5flash19enable_sm80_to_sm89INS1_16FlashAttnFwdSm80INS1_25CollectiveMainloopFwdSm80ILi8ELi1ELb1EN4cute5tupleIJNS5_1CILi128EEENS7_ILi48EEENS7_ILi256EEEEEELi256ENS_6half_tEfNS_4arch4Sm80ELb0ELb1ELb1ELb1ELb0ELb0ELb1ELb1EEENS1_21CollectiveEpilogueFwdINS6_IJS8_SA_S9_EEENS6_IJNS7_ILi1EEESI_SI_EEESC_SE_Li256ELb1ELb1ELb1ELb0EEENS1_36VarlenDynamicPersistentTileSchedulerILi128ELi48ELi256ELi256ELb1ELb1ELb0ELb1ELb0ELb1EEEEEEEEEvNT_6ParamsE,"",@"SHT_CUDA_INFO"
	.sectionflags	@""
	.align	4


	//----- nvinfo : EIATTR_CUDA_API_VERSION
	.align		4
        /*0000*/ 	.byte	0x04, 0x37
        /*0002*/ 	.short	(.L_168 - .L_167)
.L_167:
        /*0004*/ 	.word	0x00000082


	//----- nvinfo : EIATTR_KPARAM_INFO
	.align		4
.L_168:
        /*0008*/ 	.byte	0x04, 0x17
        /*000a*/ 	.short	(.L_170 - .L_169)
.L_169:
        /*000c*/ 	.word	0x00000000
        /*0010*/ 	.short	0x0000
        /*0012*/ 	.short	0x0000
        /*0014*/ 	.byte	0x00, 0xf0, 0xe1, 0x10


	//----- nvinfo : EIATTR_SPARSE_MMA_MASK
	.align		4
.L_170:
        /*0018*/ 	.byte	0x03, 0x50
        /*001a*/ 	.short	0x0000


	//----- nvinfo : EIATTR_MAXREG_COUNT
	.align		4
        /*001c*/ 	.byte	0x03, 0x1b
        /*001e*/ 	.short	0x00ff


	//----- nvinfo : EIATTR_MERCURY_ISA_VERSION
	.align		4
        /*0020*/ 	.byte	0x03, 0x5f
        /*0022*/ 	.short	0x0101


	//----- nvinfo : EIATTR_VRC_CTA_INIT_COUNT
	.align		4
        /*0024*/ 	.byte	0x02, 0x4a
	.zero		1
	.zero		1


	//----- nvinfo : EIATTR_EXIT_INSTR_OFFSETS
	.align		4
        /*0028*/ 	.byte	0x04, 0x1c
        /*002a*/ 	.short	(.L_172 - .L_171)


	//   ....[0]....
.L_171:
        /*002c*/ 	.word	0x00000010


	//----- nvinfo : EIATTR_MAX_THREADS
	.align		4
.L_172:
        /*0030*/ 	.byte	0x04, 0x05
        /*0032*/ 	.short	(.L_174 - .L_173)
.L_173:
        /*0034*/ 	.word	0x00000100
        /*0038*/ 	.word	0x00000001
        /*003c*/ 	.word	0x00000001


	//----- nvinfo : EIATTR_CBANK_PARAM_SIZE
	.align		4
.L_174:
        /*0040*/ 	.byte	0x03, 0x19
        /*0042*/ 	.short	0x0438


	//----- nvinfo : EIATTR_PARAM_CBANK
	.align		4
        /*0044*/ 	.byte	0x04, 0x0a
        /*0046*/ 	.short	(.L_176 - .L_175)
	.align		4
.L_175:
        /*0048*/ 	.word	index@(.nv.constant0._ZN7cutlass13device_kernelIN5flash19enable_sm80_to_sm89INS1_16FlashAttnFwdSm80INS1_25CollectiveMainloopFwdSm80ILi8ELi1ELb1EN4cute5tupleIJNS5_1CILi128EEENS7_ILi48EEENS7_ILi256EEEEEELi256ENS_6half_tEfNS_4arch4Sm80ELb0ELb1ELb1ELb1ELb0ELb0ELb1ELb1EEENS1_21CollectiveEpilogueFwdINS6_IJS8_SA_S9_EEENS6_IJNS7_ILi1EEESI_SI_EEESC_SE_Li256ELb1ELb1ELb1ELb0EEENS1_36VarlenDynamicPersistentTileSchedulerILi128ELi48ELi256ELi256ELb1ELb1ELb0ELb1ELb0ELb1EEEEEEEEEvNT_6ParamsE)
        /*004c*/ 	.short	0x0380
        /*004e*/ 	.short	0x0438


	//----- nvinfo : EIATTR_SW_WAR
	.align		4
.L_176:
        /*0050*/ 	.byte	0x04, 0x36
        /*0052*/ 	.short	(.L_178 - .L_177)
.L_177:
        /*0054*/ 	.word	0x00000008
.L_178:


//--------------------- .nv.info._ZN7cutlass13device_kernelIN5flash19enable_sm80_to_sm89INS1_16FlashAttnFwdSm80INS1_25CollectiveMainloopFwdSm80ILi8ELi1ELb0EN4cute5tupleIJNS5_1CILi128EEENS7_ILi32EEENS7_ILi256EEEEEELi256ENS_6half_tEfNS_4arch4Sm80ELb0ELb1ELb1ELb1ELb0ELb1ELb1ELb1EEENS1_21CollectiveEpilogueFwdINS6_IJS8_SA_S9_EEENS6_IJNS7_ILi1EEESI_SI_EEESC_SE_Li256ELb1ELb1ELb1ELb0EEENS1_36VarlenDynamicPersistentTileSchedulerILi128ELi32ELi256ELi256ELb1ELb1ELb0ELb1ELb0ELb1EEEEEEEEEvNT_6ParamsE --------------------------
	.section	.nv.info._ZN7cutlass13device_kernelIN5flash19enable_sm80_to_sm89INS1_16FlashAttnFwdSm80INS1_25CollectiveMainloopFwdSm80ILi8ELi1ELb0EN4cute5tupleIJNS5_1CILi128EEENS7_ILi32EEENS7_ILi256EEEEEELi256ENS_6half_tEfNS_4arch4Sm80ELb0ELb1ELb1ELb1ELb0ELb1ELb1ELb1EEENS1_21CollectiveEpilogueFwdINS6_IJS8_SA_S9_EEENS6_IJNS7_ILi1EEESI_SI_EEESC_SE_Li256ELb1ELb1ELb1ELb0EEENS1_36VarlenDynamicPersistentTileSchedulerILi128ELi32ELi256ELi256ELb1ELb1ELb0ELb1ELb0ELb1EEEEEEEEEvNT_6ParamsE,"",@"SHT_CUDA_INFO"
	.sectionflags	@""
	.align	4


	//----- nvinfo : EIATTR_CUDA_API_VERSION
	.align		4
        /*0000*/ 	.byte	0x04, 0x37
        /*0002*/ 	.short	(.L_180 - .L_179)
.L_179:
        /*0004*/ 	.word	0x00000082


	//----- nvinfo : EIATTR_KPARAM_INFO
	.align		4
.L_180:
        /*0008*/ 	.byte	0x04, 0x17
        /*000a*/ 	.short	(.L_182 - .L_181)
.L_181:
        /*000c*/ 	.word	0x00000000
        /*0010*/ 	.short	0x0000
        /*0012*/ 	.short	0x0000
        /*0014*/ 	.byte	0x00, 0xf0, 0xe1, 0x10


	//----- nvinfo : EIATTR_SPARSE_MMA_MASK
	.align		4
.L_182:
        /*0018*/ 	.byte	0x03, 0x50
        /*001a*/ 	.short	0x0000


	//----- nvinfo : EIATTR_MAXREG_COUNT
	.align		4
        /*001c*/ 	.byte	0x03, 0x1b
        /*001e*/ 	.short	0x00ff


	//----- nvinfo : EIATTR_MERCURY_ISA_VERSION
	.align		4
        /*0020*/ 	.byte	0x03, 0x5f
        /*0022*/ 	.short	0x0101


	//----- nvinfo : EIATTR_VRC_CTA_INIT_COUNT
	.align		4
        /*0024*/ 	.byte	0x02, 0x4a
	.zero		1
	.zero		1


	//----- nvinfo : EIATTR_EXIT_INSTR_OFFSETS
	.align		4
        /*0028*/ 	.byte	0x04, 0x1c
        /*002a*/ 	.short	(.L_184 - .L_183)


	//   ....[0]....
.L_183:
        /*002c*/ 	.word	0x00000010


	//----- nvinfo : EIATTR_MAX_THREADS
	.align		4
.L_184:
        /*0030*/ 	.byte	0x04, 0x05
        /*0032*/ 	.short	(.L_186 - .L_185)
.L_185:
        /*0034*/ 	.word	0x00000100
        /*0038*/ 	.word	0x00000001
        /*003c*/ 	.word	0x00000001


	//----- nvinfo : EIATTR_CBANK_PARAM_SIZE
	.align		4
.L_186:
        /*0040*/ 	.byte	0x03, 0x19
        /*0042*/ 	.short	0x0438


	//----- nvinfo : EIATTR_PARAM_CBANK
	.align		4
        /*0044*/ 	.byte	0x04, 0x0a
        /*0046*/ 	.short	(.L_188 - .L_187)
	.align		4
.L_187:
        /*0048*/ 	.word	index@(.nv.constant0._ZN7cutlass13device_kernelIN5flash19enable_sm80_to_sm89INS1_16FlashAttnFwdSm80INS1_25CollectiveMainloopFwdSm80ILi8ELi1ELb0EN4cute5tupleIJNS5_1CILi128EEENS7_ILi32EEENS7_ILi256EEEEEELi256ENS_6half_tEfNS_4arch4Sm80ELb0ELb1ELb1ELb1ELb0ELb1ELb1ELb1EEENS1_21CollectiveEpilogueFwdINS6_IJS8_SA_S9_EEENS6_IJNS7_ILi1EEESI_SI_EEESC_SE_Li256ELb1ELb1ELb1ELb0EEENS1_36VarlenDynamicPersistentTileSchedulerILi128ELi32ELi256ELi256ELb1ELb1ELb0ELb1ELb0ELb1EEEEEEEEEvNT_6ParamsE)
        /*004c*/ 	.short	0x0380
        /*004e*/ 	.short	0x0438


	//----- nvinfo : EIATTR_SW_WAR
	.align		4
.L_188:
        /*0050*/ 	.byte	0x04, 0x36
        /*0052*/ 	.short	(.L_190 - .L_189)
.L_189:
        /*0054*/ 	.word	0x00000008
.L_190:


//--------------------- .nv.info._ZN7cutlass13device_kernelIN5flash19enable_sm80_to_sm89INS1_16FlashAttnFwdSm80INS1_25CollectiveMainloopFwdSm80ILi8ELi1ELb1EN4cute5tupleIJNS5_1CILi128EEENS7_ILi64EEENS7_ILi256EEEEEELi256ENS_6half_tEfNS_4arch4Sm80ELb1ELb0ELb1ELb0ELb0ELb0ELb1ELb1EEENS1_21CollectiveEpilogueFwdINS6_IJS8_SA_S9_EEENS6_IJNS7_ILi1EEESI_SI_EEESC_SE_Li256ELb0ELb1ELb1ELb0EEENS1_30DynamicPersistentTileSchedulerILi256ELi256ELb1ELb1ELb0EEEEEEEEEvNT_6ParamsE --------------------------
	.section	.nv.info._ZN7cutlass13device_kernelIN5flash19enable_sm80_to_sm89INS1_16FlashAttnFwdSm80INS1_25CollectiveMainloopFwdSm80ILi8ELi1ELb1EN4cute5tupleIJNS5_1CILi128EEENS7_ILi64EEENS7_ILi256EEEEEELi256ENS_6half_tEfNS_4arch4Sm80ELb1ELb0ELb1ELb0ELb0ELb0ELb1ELb1EEENS1_21CollectiveEpilogueFwdINS6_IJS8_SA_S9_EEENS6_IJNS7_ILi1EEESI_SI_EEESC_SE_Li256ELb0ELb1ELb1ELb0EEENS1_30DynamicPersistentTileSchedulerILi256ELi256ELb1ELb1ELb0EEEEEEEEEvNT_6ParamsE,"",@"SHT_CUDA_INFO"
	.sectionflags	@""
	.align	4


	//----- nvinfo : EIATTR_CUDA_API_VERSION
	.align		4
        /*0000*/ 	.byte	0x04, 0x37
        /*0002*/ 	.short	(.L_192 - .L_191)
.L_191:
        /*0004*/ 	.word	0x00000082


	//----- nvinfo : EIATTR_KPARAM_INFO
	.align		4
.L_192:
        /*0008*/ 	.byte	0x04, 0x17
        /*000a*/ 	.short	(.L_194 - .L_193)
.L_193:
        /*000c*/ 	.word	0x00000000
        /*0010*/ 	.short	0x0000
        /*0012*/ 	.short	0x0000
        /*0014*/ 	.byte	0x00, 0xf0, 0xa1, 0x10


	//----- nvinfo : EIATTR_SPARSE_MMA_MASK
	.align		4
.L_194:
        /*0018*/ 	.byte	0x03, 0x50
        /*001a*/ 	.short	0x0000


	//----- nvinfo : EIATTR_MAXREG_COUNT
	.align		4
        /*001c*/ 	.byte	0x03, 0x1b
        /*001e*/ 	.short	0x00ff


	//----- nvinfo : EIATTR_MERCURY_ISA_VERSION
	.align		4
        /*0020*/ 	.byte	0x03, 0x5f
        /*0022*/ 	.short	0x0101


	//----- nvinfo : EIATTR_VRC_CTA_INIT_COUNT
	.align		4
        /*0024*/ 	.byte	0x02, 0x4a
	.zero		1
	.zero		1


	//----- nvinfo : EIATTR_EXIT_INSTR_OFFSETS
	.align		4
        /*0028*/ 	.byte	0x04, 0x1c
        /*002a*/ 	.short	(.L_196 - .L_195)


	//   ....[0]....
.L_195:
        /*002c*/ 	.word	0x00000010


	//----- nvinfo : EIATTR_MAX_THREADS
	.align		4
.L_196:
        /*0030*/ 	.byte	0x04, 0x05
        /*0032*/ 	.short	(.L_198 - .L_197)
.L_197:
        /*0034*/ 	.word	0x00000100
        /*0038*/ 	.word	0x00000001
        /*003c*/ 	.word	0x00000001


	//----- nvinfo : EIATTR_CBANK_PARAM_SIZE
	.align		4
.L_198:
        /*0040*/ 	.byte	0x03, 0x19
        /*0042*/ 	.short	0x0428


	//----- nvinfo : EIATTR_PARAM_CBANK
	.align		4
        /*0044*/ 	.byte	0x04, 0x0a
        /*0046*/ 	.short	(.L_200 - .L_199)
	.align		4
.L_199:
        /*0048*/ 	.word	index@(.nv.constant0._ZN7cutlass13device_kernelIN5flash19enable_sm80_to_sm89INS1_16FlashAttnFwdSm80INS1_25CollectiveMainloopFwdSm80ILi8ELi1ELb1EN4cute5tupleIJNS5_1CILi128EEENS7_ILi64EEENS7_ILi256EEEEEELi256ENS_6half_tEfNS_4arch4Sm80ELb1ELb0ELb1ELb0ELb0ELb0ELb1ELb1EEENS1_21CollectiveEpilogueFwdINS6_IJS8_SA_S9_EEENS6_IJNS7_ILi1EEESI_SI_EEESC_SE_Li256ELb0ELb1ELb1ELb0EEENS1_30DynamicPersistentTileSchedulerILi256ELi256ELb1ELb1ELb0EEEEEEEEEvNT_6ParamsE)
        /*004c*/ 	.short	0x0380
        /*004e*/ 	.short	0x0428


	//----- nvinfo : EIATTR_SW_WAR
	.align		4
.L_200:
        /*0050*/ 	.byte	0x04, 0x36
        /*0052*/ 	.short	(.L_202 - .L_201)
.L_201:
        /*0054*/ 	.word	0x00000008
.L_202:


//--------------------- .nv.info._ZN7cutlass13device_kernelIN5flash19enable_sm80_to_sm89INS1_16FlashAttnFwdSm80INS1_25CollectiveMainloopFwdSm80ILi8ELi1ELb1EN4cute5tupleIJNS5_1CILi128EEENS7_ILi48EEENS7_ILi256EEEEEELi256ENS_6half_tEfNS_4arch4Sm80ELb1ELb0ELb1ELb1ELb0ELb0ELb1ELb1EEENS1_21CollectiveEpilogueFwdINS6_IJS8_SA_S9_EEENS6_IJNS7_ILi1EEESI_SI_EEESC_SE_Li256ELb1ELb1ELb1ELb0EEENS1_36VarlenDynamicPersistentTileSchedulerILi128ELi48ELi256ELi256ELb1ELb1ELb0ELb1ELb1ELb1EEEEEEEEEvNT_6ParamsE --------------------------
	.section	.nv.info._ZN7cutlass13device_kernelIN5flash19enable_sm80_to_sm89INS1_16FlashAttnFwdSm80INS1_25CollectiveMainloopFwdSm80ILi8ELi1ELb1EN4cute5tupleIJNS5_1CILi128EEENS7_ILi48EEENS7_ILi256EEEEEELi256ENS_6half_tEfNS_4arch4Sm80ELb1ELb0ELb1ELb1ELb0ELb0ELb1ELb1EEENS1_21CollectiveEpilogueFwdINS6_IJS8_SA_S9_EEENS6_IJNS7_ILi1EEESI_SI_EEESC_SE_Li256ELb1ELb1ELb1ELb0EEENS1_36VarlenDynamicPersistentTileSchedulerILi128ELi48ELi256ELi256ELb1ELb1ELb0ELb1ELb1ELb1EEEEEEEEEvNT_6ParamsE,"",@"SHT_CUDA_INFO"
	.sectionflags	@""
	.align	4


	//----- nvinfo : EIATTR_CUDA_API_VERSION
	.align		4
        /*0000*/ 	.byte	0x04, 0x37
        /*0002*/ 	.short	(.L_204 - .L_203)
.L_203:
        /*0004*/ 	.word	0x00000082


	//----- nvinfo : EIATTR_KPARAM_INFO
	.align		4
.L_204:
        /*0008*/ 	.byte	0x04, 0x17
        /*000a*/ 	.short	(.L_206 - .L_205)
.L_205:
        /*000c*/ 	.word	0x00000000
        /*0010*/ 	.short	0x0000
        /*0012*/ 	.short	0x0000
        /*0014*/ 	.byte	0x00, 0xf0, 0xe1, 0x10


	//----- nvinfo : EIATTR_SPARSE_MMA_MASK
	.align		4
.L_206:
        /*0018*/ 	.byte	0x03, 0x50
        /*001a*/ 	.short	0x0000


	//----- nvinfo : EIATTR_MAXREG_COUNT
	.align		4
        /*001c*/ 	.byte	0x03, 0x1b
        /*001e*/ 	.short	0x00ff


	//----- nvinfo : EIATTR_MERCURY_ISA_VERSION
	.align		4
        /*0020*/ 	.byte	0x03, 0x5f
        /*0022*/ 	.short	0x0101


	//----- nvinfo : EIATTR_VRC_CTA_INIT_COUNT
	.align		4
        /*0024*/ 	.byte	0x02, 0x4a
	.zero		1
	.zero		1


	//----- nvinfo : EIATTR_EXIT_INSTR_OFFSETS
	.align		4
        /*0028*/ 	.byte	0x04, 0x1c
        /*002a*/ 	.short	(.L_208 - .L_207)


	//   ....[0]....
.L_207:
        /*002c*/ 	.word	0x00000010


	//----- nvinfo : EIATTR_MAX_THREADS
	.align		4
.L_208:
        /*0030*/ 	.byte	0x04, 0x05
        /*0032*/ 	.short	(.L_210 - .L_209)
.L_209:
        /*0034*/ 	.word	0x00000100
        /*0038*/ 	.word	0x00000001
        /*003c*/ 	.word	0x00000001


	//----- nvinfo : EIATTR_CBANK_PARAM_SIZE
	.align		4
.L_210:
        /*0040*/ 	.byte	0x03, 0x19
        /*0042*/ 	.short	0x0438


	//----- nvinfo : EIATTR_PARAM_CBANK
	.align		4
        /*0044*/ 	.byte	0x04, 0x0a
        /*0046*/ 	.short	(.L_212 - .L_211)
	.align		4
.L_211:
        /*0048*/ 	.word	index@(.nv.constant0._ZN7cutlass13device_kernelIN5flash19enable_sm80_to_sm89INS1_16FlashAttnFwdSm80INS1_25CollectiveMainloopFwdSm80ILi8ELi1ELb1EN4cute5tupleIJNS5_1CILi128EEENS7_ILi48EEENS7_ILi256EEEEEELi256ENS_6half_tEfNS_4arch4Sm80ELb1ELb0ELb1ELb1ELb0ELb0ELb1ELb1EEENS1_21CollectiveEpilogueFwdINS6_IJS8_SA_S9_EEENS6_IJNS7_ILi1EEESI_SI_EEESC_SE_Li256ELb1ELb1ELb1ELb0EEENS1_36VarlenDynamicPersistentTileSchedulerILi128ELi48ELi256ELi256ELb1ELb1ELb0ELb1ELb1ELb1EEEEEEEEEvNT_6ParamsE)
        /*004c*/ 	.short	0x0380
        /*004e*/ 	.short	0x0438


	//----- nvinfo : EIATTR_SW_WAR
	.align		4
.L_212:
        /*0050*/ 	.byte	0x04, 0x36
        /*0052*/ 	.short	(.L_214 - .L_213)
.L_213:
        /*0054*/ 	.word	0x00000008
.L_214:


//--------------------- .nv.info._ZN7cutlass13device_kernelIN5flash19enable_sm80_to_sm89INS1_16FlashAttnFwdSm80INS1_25CollectiveMainloopFwdSm80ILi8ELi1ELb0EN4cute5tupleIJNS5_1CILi128EEENS7_ILi32EEENS7_ILi256EEEEEELi256ENS_6half_tEfNS_4arch4Sm80ELb1ELb0ELb1ELb1ELb0ELb1ELb1ELb1EEENS1_21CollectiveEpilogueFwdINS6_IJS8_SA_S9_EEENS6_IJNS7_ILi1EEESI_SI_EEESC_SE_Li256ELb1ELb1ELb1ELb0EEENS1_36VarlenDynamicPersistentTileSchedulerILi128ELi32ELi256ELi256ELb1ELb1ELb0ELb1ELb1ELb1EEEEEEEEEvNT_6ParamsE --------------------------
	.section	.nv.info._ZN7cutlass13device_kernelIN5flash19enable_sm80_to_sm89INS1_16FlashAttnFwdSm80INS1_25CollectiveMainloopFwdSm80ILi8ELi1ELb0EN4cute5tupleIJNS5_1CILi128EEENS7_ILi32EEENS7_ILi256EEEEEELi256ENS_6half_tEfNS_4arch4Sm80ELb1ELb0ELb1ELb1ELb0ELb1ELb1ELb1EEENS1_21CollectiveEpilogueFwdINS6_IJS8_SA_S9_EEENS6_IJNS7_ILi1EEESI_SI_EEESC_SE_Li256ELb1ELb1ELb1ELb0EEENS1_36VarlenDynamicPersistentTileSchedulerILi128ELi32ELi256ELi256ELb1ELb1ELb0ELb1ELb1ELb1EEEEEEEEEvNT_6ParamsE,"",@"SHT_CUDA_INFO"
	.sectionflags	@""
	.align	4


	//----- nvinfo : EIATTR_CUDA_API_VERSION
	.align		4
        /*0000*/ 	.byte	0x04, 0x37
        /*0002*/ 	.short	(.L_216 - .L_215)
.L_215:
        /*0004*/ 	.word	0x00000082


	//----- nvinfo : EIATTR_KPARAM_INFO
	.align		4
.L_216:
        /*0008*/ 	.byte	0x04, 0x17
        /*000a*/ 	.short	(.L_218 - .L_217)
.L_217:
        /*000c*/ 	.word	0x00000000
        /*0010*/ 	.short	0x0000
        /*0012*/ 	.short	0x0000
        /*0014*/ 	.byte	0x00, 0xf0, 0xe1, 0x10


	//----- nvinfo : EIATTR_SPARSE_MMA_MASK
	.align		4
.L_218:
        /*0018*/ 	.byte	0x03, 0x50
        /*001a*/ 	.short	0x0000


	//----- nvinfo : EIATTR_MAXREG_COUNT
	.align		4
        /*001c*/ 	.byte	0x03, 0x1b
        /*001e*/ 	.short	0x00ff


	//----- nvinfo : EIATTR_MERCURY_ISA_VERSION
	.align		4
        /*0020*/ 	.byte	0x03, 0x5f
        /*0022*/ 	.short	0x0101


	//----- nvinfo : EIATTR_VRC_CTA_INIT_COUNT
	.align		4
        /*0024*/ 	.byte	0x02, 0x4a
	.zero		1
	.zero		1


	//----- nvinfo : EIATTR_EXIT_INSTR_OFFSETS
	.align		4
        /*0028*/ 	.byte	0x04, 0x1c
        /*002a*/ 	.short	(.L_220 - .L_219)


	//   ....[0]....
.L_219:
        /*002c*/ 	.word	0x00000010


	//----- nvinfo : EIATTR_MAX_THREADS
	.align		4
.L_220:
        /*0030*/ 	.byte	0x04, 0x05
        /*0032*/ 	.short	(.L_222 - .L_221)
.L_221:
        /*0034*/ 	.word	0x00000100
        /*0038*/ 	.word	0x00000001
        /*003c*/ 	.word	0x00000001


	//----- nvinfo : EIATTR_CBANK_PARAM_SIZE
	.align		4
.L_222:
        /*0040*/ 	.byte	0x03, 0x19
        /*0042*/ 	.short	0x0438


	//----- nvinfo : EIATTR_PARAM_CBANK
	.align		4
        /*0044*/ 	.byte	0x04, 0x0a
        /*0046*/ 	.short	(.L_224 - .L_223)
	.align		4
.L_223:
        /*0048*/ 	.word	index@(.nv.constant0._ZN7cutlass13device_kernelIN5flash19enable_sm80_to_sm89INS1_16FlashAttnFwdSm80INS1_25CollectiveMainloopFwdSm80ILi8ELi1ELb0EN4cute5tupleIJNS5_1CILi128EEENS7_ILi32EEENS7_ILi256EEEEEELi256ENS_6half_tEfNS_4arch4Sm80ELb1ELb0ELb1ELb1ELb0ELb1ELb1ELb1EEENS1_21CollectiveEpilogueFwdINS6_IJS8_SA_S9_EEENS6_IJNS7_ILi1EEESI_SI_EEESC_SE_Li256ELb1ELb1ELb1ELb0EEENS1_36VarlenDynamicPersistentTileSchedulerILi128ELi32ELi256ELi256ELb1ELb1ELb0ELb1ELb1ELb1EEEEEEEEEvNT_6ParamsE)
        /*004c*/ 	.short	0x0380
        /*004e*/ 	.short	0x0438


	//----- nvinfo : EIATTR_SW_WAR
	.align		4
.L_224:
        /*0050*/ 	.byte	0x04, 0x36
        /*0052*/ 	.short	(.L_226 - .L_225)
.L_225:
        /*0054*/ 	.word	0x00000008
.L_226:


//--------------------- .nv.info._ZN7cutlass13device_kernelIN5flash19enable_sm80_to_sm89INS1_16FlashAttnFwdSm80INS1_25CollectiveMainloopFwdSm80ILi8ELi1ELb0EN4cute5tupleIJNS5_1CILi128EEENS7_ILi96EEENS7_ILi256EEEEEELi256ENS_6half_tEfNS_4arch4Sm80ELb0ELb0ELb1ELb0ELb0ELb0ELb1ELb1EEENS1_21CollectiveEpilogueFwdINS6_IJS8_SA_S9_EEENS6_IJNS7_ILi1EEESI_SI_EEESC_SE_Li256ELb0ELb1ELb1ELb0EEENS1_19SingleTileSchedulerILb0ELb1ELb1ELi128EEEEEEEEEvNT_6ParamsE --------------------------
	.section	.nv.info._ZN7cutlass13device_kernelIN5flash19enable_sm80_to_sm89INS1_16FlashAttnFwdSm80INS1_25CollectiveMainloopFwdSm80ILi8ELi1ELb0EN4cute5tupleIJNS5_1CILi128EEENS7_ILi96EEENS7_ILi256EEEEEELi256ENS_6half_tEfNS_4arch4Sm80ELb0ELb0ELb1ELb0ELb0ELb0ELb1ELb1EEENS1_21CollectiveEpilogueFwdINS6_IJS8_SA_S9_EEENS6_IJNS7_ILi1EEESI_SI_EEESC_SE_Li256ELb0ELb1ELb1ELb0EEENS1_19SingleTileSchedulerILb0ELb1ELb1ELi128EEEEEEEEEvNT_6ParamsE,"",@"SHT_CUDA_INFO"
	.sectionflags	@""
	.align	4


	//----- nvinfo : EIATTR_CUDA_API_VERSION
	.align		4
        /*0000*/ 	.byte	0x04, 0x37
        /*0002*/ 	.short	(.L_228 - .L_227)
.L_227:
        /*0004*/ 	.word	0x00000082


	//----- nvinfo : EIATTR_KPARAM_INFO
	.align		4
.L_228:
        /*0008*/ 	.byte	0x04, 0x17
        /*000a*/ 	.short	(.L_230 - .L_229)
.L_229:
        /*000c*/ 	.word	0x00000000
        /*0010*/ 	.short	0x0000
        /*0012*/ 	.short	0x0000
        /*0014*/ 	.byte	0x00, 0xf0, 0x61, 0x10


	//----- nvinfo : EIATTR_SPARSE_MMA_MASK
	.align		4
.L_230:
        /*0018*/ 	.byte	0x03, 0x50
        /*001a*/ 	.short	0x0000


	//----- nvinfo : EIATTR_MAXREG_COUNT
	.align		4
        /*001c*/ 	.byte	0x03, 0x1b
        /*001e*/ 	.short	0x00ff


	//----- nvinfo : EIATTR_MERCURY_ISA_VERSION
	.align		4
        /*0020*/ 	.byte	0x03, 0x5f
        /*0022*/ 	.short	0x0101


	//----- nvinfo : EIATTR_VRC_CTA_INIT_COUNT
	.align		4
        /*0024*/ 	.byte	0x02, 0x4a
	.zero		1
	.zero		1


	//----- nvinfo : EIATTR_EXIT_INSTR_OFFSETS
	.align		4
        /*0028*/ 	.byte	0x04, 0x1c
        /*002a*/ 	.short	(.L_232 - .L_231)


	//   ....[0]....
.L_231:
        /*002c*/ 	.word	0x00000010


	//----- nvinfo : EIATTR_MAX_THREADS
	.align		4
.L_232:
        /*0030*/ 	.byte	0x04, 0x05
        /*0032*/ 	.short	(.L_234 - .L_233)
.L_233:
        /*0034*/ 	.word	0x00000100
        /*0038*/ 	.word	0x00000001
        /*003c*/ 	.word	0x00000001


	//----- nvinfo : EIATTR_CBANK_PARAM_SIZE
	.align		4
.L_234:
        /*0040*/ 	.byte	0x03, 0x19
        /*0042*/ 	.short	0x0418


	//----- nvinfo : EIATTR_PARAM_CBANK
	.align		4
        /*0044*/ 	.byte	0x04, 0x0a
        /*0046*/ 	.short	(.L_236 - .L_235)
	.align		4
.L_235:
        /*0048*/ 	.word	index@(.nv.constant0._ZN7cutlass13device_kernelIN5flash19enable_sm80_to_sm89INS1_16FlashAttnFwdSm80INS1_25CollectiveMainloopFwdSm80ILi8ELi1ELb0EN4cute5tupleIJNS5_1CILi128EEENS7_ILi96EEENS7_ILi256EEEEEELi256ENS_6half_tEfNS_4arch4Sm80ELb0ELb0ELb1ELb0ELb0ELb0ELb1ELb1EEENS1_21CollectiveEpilogueFwdINS6_IJS8_SA_S9_EEENS6_IJNS7_ILi1EEESI_SI_EEESC_SE_Li256ELb0ELb1ELb1ELb0EEENS1_19SingleTileSchedulerILb0ELb1ELb1ELi128EEEEEEEEEvNT_6ParamsE)
        /*004c*/ 	.short	0x0380
        /*004e*/ 	.short	0x0418


	//----- nvinfo : EIATTR_SW_WAR
	.align		4
.L_236:
        /*0050*/ 	.byte	0x04, 0x36
        /*0052*/ 	.short	(.L_238 - .L_237)
.L_237:
        /*0054*/ 	.word	0x00000008
.L_238:


//--------------------- .nv.info._ZN7cutlass13device_kernelIN5flash19enable_sm80_to_sm89INS1_16FlashAttnFwdSm80INS1_25CollectiveMainloopFwdSm80ILi8ELi1ELb0EN4cute5tupleIJNS5_1CILi128EEENS7_ILi64EEENS7_ILi256EEEEEELi256ENS_6half_tEfNS_4arch4Sm80ELb0ELb0ELb1ELb1ELb0ELb0ELb1ELb1EEENS1_21CollectiveEpilogueFwdINS6_IJS8_SA_S9_EEENS6_IJNS7_ILi1EEESI_SI_EEESC_SE_Li256ELb1ELb1ELb1ELb0EEENS1_36VarlenDynamicPersistentTileSchedulerILi128ELi64ELi256ELi256ELb1ELb1ELb0ELb0ELb1ELb1EEEEEEEEEvNT_6ParamsE --------------------------
	.section	.nv.info._ZN7cutlass13device_kernelIN5flash19enable_sm80_to_sm89INS1_16FlashAttnFwdSm80INS1_25CollectiveMainloopFwdSm80ILi8ELi1ELb0EN4cute5tupleIJNS5_1CILi128EEENS7_ILi64EEENS7_ILi256EEEEEELi256ENS_6half_tEfNS_4arch4Sm80ELb0ELb0ELb1ELb1ELb0ELb0ELb1ELb1EEENS1_21CollectiveEpilogueFwdINS6_IJS8_SA_S9_EEENS6_IJNS7_ILi1EEESI_SI_EEESC_SE_Li256ELb1ELb1ELb1ELb0EEENS1_36VarlenDynamicPersistentTileSchedulerILi128ELi64ELi256ELi256ELb1ELb1ELb0ELb0ELb1ELb1EEEEEEEEEvNT_6ParamsE,"",@"SHT_CUDA_INFO"
	.sectionflags	@""
	.align	4


	//----- nvinfo : EIATTR_CUDA_API_VERSION
	.align		4
        /*0000*/ 	.byte	0x04, 0x37
        /*0002*/ 	.short	(.L_240 - .L_239)
.L_239:
        /*0004*/ 	.word	0x00000082


	//----- nvinfo : EIATTR_KPARAM_INFO
	.align		4
.L_240:
        /*0008*/ 	.byte	0x04, 0x17
        /*000a*/ 	.short	(.L_242 - .L_241)
.L_241:
        /*000c*/ 	.word	0x00000000
        /*0010*/ 	.short	0x0000
        /*0012*/ 	.short	0x0000
        /*0014*/ 	.byte	0x00, 0xf0, 0xe1, 0x10


	//----- nvinfo : EIATTR_SPARSE_MMA_MASK
	.align		4
.L_242:
        /*0018*/ 	.byte	0x03, 0x50
        /*001a*/ 	.short	0x0000


	//----- nvinfo : EIATTR_MAXREG_COUNT
	.align		4
        /*001c*/ 	.byte	0x03, 0x1b
        /*001e*/ 	.short	0x00ff


	//----- nvinfo : EIATTR_MERCURY_ISA_VERSION
	.align		4
        /*0020*/ 	.byte	0x03, 0x5f
        /*0022*/ 	.short	0x0101


	//----- nvinfo : EIATTR_VRC_CTA_INIT_COUNT
	.align		4
        /*0024*/ 	.byte	0x02, 0x4a
	.zero		1
	.zero		1


	//----- nvinfo : EIATTR_EXIT_INSTR_OFFSETS
	.align		4
        /*0028*/ 	.byte	0x04, 0x1c
        /*002a*/ 	.short	(.L_244 - .L_243)


	//   ....[0]....
.L_243:
        /*002c*/ 	.word	0x00000010


	//----- nvinfo : EIATTR_MAX_THREADS
	.align		4
.L_244:
        /*0030*/ 	.byte	0x04, 0x05
        /*0032*/ 	.short	(.L_246 - .L_245)
.L_245:
        /*0034*/ 	.word	0x00000100
        /*0038*/ 	.word	0x00000001
        /*003c*/ 	.word	0x00000001


	//----- nvinfo : EIATTR_CBANK_PARAM_SIZE
	.align		4
.L_246:
        /*0040*/ 	.byte	0x03, 0x19
        /*0042*/ 	.short	0x0438


	//----- nvinfo : EIATTR_PARAM_CBANK
	.align		4
        /*0044*/ 	.byte	0x04, 0x0a
        /*0046*/ 	.short	(.L_248 - .L_247)
	.align		4
.L_247:
        /*0048*/ 	.word	index@(.nv.constant0._ZN7cutlass13device_kernelIN5flash19enable_sm80_to_sm89INS1_16FlashAttnFwdSm80INS1_25CollectiveMainloopFwdSm80ILi8ELi1ELb0EN4cute5tupleIJNS5_1CILi128EEENS7_ILi64EEENS7_ILi256EEEEEELi256ENS_6half_tEfNS_4arch4Sm80ELb0ELb0ELb1ELb1ELb0ELb0ELb1ELb1EEENS1_21CollectiveEpilogueFwdINS6_IJS8_SA_S9_EEENS6_IJNS7_ILi1EEESI_SI_EEESC_SE_Li256ELb1ELb1ELb1ELb0EEENS1_36VarlenDynamicPersistentTileSchedulerILi128ELi64ELi256ELi256ELb1ELb1ELb0ELb0ELb1ELb1EEEEEEEEEvNT_6ParamsE)
        /*004c*/ 	.short	0x0380
        /*004e*/ 	.short	0x0438


	//----- nvinfo : EIATTR_SW_WAR
	.align		4
.L_248:
        /*0050*/ 	.byte	0x04, 0x36
        /*0052*/ 	.short	(.L_250 - .L_249)
.L_249:
        /*0054*/ 	.word	0x00000008
.L_250:


//--------------------- .nv.info._ZN7cutlass13device_kernelIN5flash19enable_sm80_to_sm89INS1_16FlashAttnFwdSm80INS1_25CollectiveMainloopFwdSm80ILi8ELi1ELb0EN4cute5tupleIJNS5_1CILi128EEENS7_ILi48EEENS7_ILi256EEEEEELi256ENS_6half_tEfNS_4arch4Sm80ELb0ELb0ELb1ELb1ELb0ELb1ELb1ELb1EEENS1_21CollectiveEpilogueFwdINS6_IJS8_SA_S9_EEENS6_IJNS7_ILi1EEESI_SI_EEESC_SE_Li256ELb1ELb1ELb1ELb0EEENS1_36VarlenDynamicPersistentTileSchedulerILi128ELi48ELi256ELi256ELb1ELb1ELb0ELb0ELb1ELb1EEEEEEEEEvNT_6ParamsE --------------------------
	.section	.nv.info._ZN7cutlass13device_kernelIN5flash19enable_sm80_to_sm89INS1_16FlashAttnFwdSm80INS1_25CollectiveMainloopFwdSm80ILi8ELi1ELb0EN4cute5tupleIJNS5_1CILi128EEENS7_ILi48EEENS7_ILi256EEEEEELi256ENS_6half_tEfNS_4arch4Sm80ELb0ELb0ELb1ELb1ELb0ELb1ELb1ELb1EEENS1_21CollectiveEpilogueFwdINS6_IJS8_SA_S9_EEENS6_IJNS7_ILi1EEESI_SI_EEESC_SE_Li256ELb1ELb1ELb1ELb0EEENS1_36VarlenDynamicPersistentTileSchedulerILi128ELi48ELi256ELi256ELb1ELb1ELb0ELb0ELb1ELb1EEEEEEEEEvNT_6ParamsE,"",@"SHT_CUDA_INFO"
	.sectionflags	@""
	.align	4


	//----- nvinfo : EIATTR_CUDA_API_VERSION
	.align		4
        /*0000*/ 	.byte	0x04, 0x37
        /*0002*/ 	.short	(.L_252 - .L_251)
.L_251:
        /*0004*/ 	.word	0x00000082


	//----- nvinfo : EIATTR_KPARAM_INFO
	.align		4
.L_252:
        /*0008*/ 	.byte	0x04, 0x17
        /*000a*/ 	.short	(.L_254 - .L_253)
.L_253:
        /*000c*/ 	.word	0x00000000
        /*0010*/ 	.short	0x0000
        /*0012*/ 	.short	0x0000
        /*0014*/ 	.byte	0x00, 0xf0, 0xe1, 0x10


	//----- nvinfo : EIATTR_SPARSE_MMA_MASK
	.align		4
.L_254:
        /*0018*/ 	.byte	0x03, 0x50
        /*001a*/ 	.short	0x0000


	//----- nvinfo : EIATTR_MAXREG_COUNT
	.align		4
        /*001c*/ 	.byte	0x03, 0x1b
        /*001e*/ 	.short	0x00ff


	//----- nvinfo : EIATTR_MERCURY_ISA_VERSION
	.align		4
        /*0020*/ 	.byte	0x03, 0x5f
        /*0022*/ 	.short	0x0101


	//----- nvinfo : EIATTR_VRC_CTA_INIT_COUNT
	.align		4
        /*0024*/ 	.byte	0x02, 0x4a
	.zero		1
	.zero		1


	//----- nvinfo : EIATTR_EXIT_INSTR_OFFSETS
	.align		4
        /*0028*/ 	.byte	0x04, 0x1c
        /*002a*/ 	.short	(.L_256 - .L_255)


	//   ....[0]....
.L_255:
        /*002c*/ 	.word	0x00000010


	//----- nvinfo : EIATTR_MAX_THREADS
	.align		4
.L_256:
        /*0030*/ 	.byte	0x04, 0x05
        /*0032*/ 	.short	(.L_258 - .L_257)
.L_257:
        /*0034*/ 	.word	0x00000100
        /*0038*/ 	.word	0x00000001
        /*003c*/ 	.word	0x00000001


	//----- nvinfo : EIATTR_CBANK_PARAM_SIZE
	.align		4
.L_258:
        /*0040*/ 	.byte	0x03, 0x19
        /*0042*/ 	.short	0x0438


	//----- nvinfo : EIATTR_PARAM_CBANK
	.align		4
        /*0044*/ 	.byte	0x04, 0x0a
        /*0046*/ 	.short	(.L_260 - .L_259)
	.align		4
.L_259:
        /*0048*/ 	.word	index@(.nv.constant0._ZN7cutlass13device_kernelIN5flash19enable_sm80_to_sm89INS1_16FlashAttnFwdSm80INS1_25CollectiveMainloopFwdSm80ILi8ELi1ELb0EN4cute5tupleIJNS5_1CILi128EEENS7_ILi48EEENS7_ILi256EEEEEELi256ENS_6half_tEfNS_4arch4Sm80ELb0ELb0ELb1ELb1ELb0ELb1ELb1ELb1EEENS1_21CollectiveEpilogueFwdINS6_IJS8_SA_S9_EEENS6_IJNS7_ILi1EEESI_SI_EEESC_SE_Li256ELb1ELb1ELb1ELb0EEENS1_36VarlenDynamicPersistentTileSchedulerILi128ELi48ELi256ELi256ELb1ELb1ELb0ELb0ELb1ELb1EEEEEEEEEvNT_6ParamsE)
        /*004c*/ 	.short	0x0380
        /*004e*/ 	.short	0x0438


	//----- nvinfo : EIATTR_SW_WAR
	.align		4
.L_260:
        /*0050*/ 	.byte	0x04, 0x36
        /*0052*/ 	.short	(.L_262 - .L_261)
.L_261:
        /*0054*/ 	.word	0x00000008
.L_262:


//--------------------- .nv.info._ZN7cutlass13device_kernelIN5flash19enable_sm80_to_sm89INS1_16FlashAttnFwdSm80INS1_25CollectiveMainloopFwdSm80ILi8ELi1ELb0EN4cute5tupleIJNS5_1CILi128EEENS7_ILi64EEENS7_ILi256EEEEEELi256ENS_6half_tEfNS_4arch4Sm80ELb0ELb1ELb1ELb0ELb0ELb0ELb1ELb1EEENS1_21CollectiveEpilogueFwdINS6_IJS8_SA_S9_EEENS6_IJNS7_ILi1EEESI_SI_EEESC_SE_Li256ELb0ELb1ELb1ELb0EEENS1_19SingleTileSchedulerILb0ELb1ELb1ELi128EEEEEEEEEvNT_6ParamsE --------------------------
	.section	.nv.info._ZN7cutlass13device_kernelIN5flash19enable_sm80_to_sm89INS1_16FlashAttnFwdSm80INS1_25CollectiveMainloopFwdSm80ILi8ELi1ELb0EN4cute5tupleIJNS5_1CILi128EEENS7_ILi64EEENS7_ILi256EEEEEELi256ENS_6half_tEfNS_4arch4Sm80ELb0ELb1ELb1ELb0ELb0ELb0ELb1ELb1EEENS1_21CollectiveEpilogueFwdINS6_IJS8_SA_S9_EEENS6_IJNS7_ILi1EEESI_SI_EEESC_SE_Li256ELb0ELb1ELb1ELb0EEENS1_19SingleTileSchedulerILb0ELb1ELb1ELi128EEEEEEEEEvNT_6ParamsE,"",@"SHT_CUDA_INFO"
	.sectionflags	@""
	.align	4


	//----- nvinfo : EIATTR_CUDA_API_VERSION
	.align		4
        /*0000*/ 	.byte	0x04, 0x37
        /*0002*/ 	.short	(.L_264 - .L_263)
.L_263:
        /*0004*/ 	.word	0x00000082


	//----- nvinfo : EIATTR_KPARAM_INFO
	.align		4
.L_264:
        /*0008*/ 	.byte	0x04, 0x17
        /*000a*/ 	.short	(.L_266 - .L_265)
.L_265:
        /*000c*/ 	.word	0x00000000
        /*0010*/ 	.short	0x0000
        /*0012*/ 	.short	0x0000
        /*0014*/ 	.byte	0x00, 0xf0, 0x61, 0x10


	//----- nvinfo : EIATTR_SPARSE_MMA_MASK
	.align		4
.L_266:
        /*0018*/ 	.byte	0x03, 0x50
        /*001a*/ 	.short	0x0000


	//----- nvinfo : EIATTR_MAXREG_COUNT
	.align		4
        /*001c*/ 	.byte	0x03, 0x1b
        /*001e*/ 	.short	0x00ff


	//----- nvinfo : EIATTR_MERCURY_ISA_VERSION
	.align		4
        /*0020*/ 	.byte	0x03, 0x5f
        /*0022*/ 	.short	0x0101


	//----- nvinfo : EIATTR_VRC_CTA_INIT_COUNT
	.align		4
        /*0024*/ 	.byte	0x02, 0x4a
	.zero		1
	.zero		1


	//----- nvinfo : EIATTR_EXIT_INSTR_OFFSETS
	.align		4
        /*0028*/ 	.byte	0x04, 0x1c
        /*002a*/ 	.short	(.L_268 - .L_267)


	//   ....[0]....
.L_267:
        /*002c*/ 	.word	0x00000010


	//----- nvinfo : EIATTR_MAX_THREADS
	.align		4
.L_268:
        /*0030*/ 	.byte	0x04, 0x05
        /*0032*/ 	.short	(.L_270 - .L_269)
.L_269:
        /*0034*/ 	.word	0x00000100
        /*0038*/ 	.word	0x00000001
        /*003c*/ 	.word	0x00000001


	//----- nvinfo : EIATTR_CBANK_PARAM_SIZE
	.align		4
.L_270:
        /*0040*/ 	.byte	0x03, 0x19
        /*0042*/ 	.short	0x0418


	//----- nvinfo : EIATTR_PARAM_CBANK
	.align		4
        /*0044*/ 	.byte	0x04, 0x0a
        /*0046*/ 	.short	(.L_272 - .L_271)
	.align		4
.L_271:
        /*0048*/ 	.word	index@(.nv.constant0._ZN7cutlass13device_kernelIN5flash19enable_sm80_to_sm89INS1_16FlashAttnFwdSm80INS1_25CollectiveMainloopFwdSm80ILi8ELi1ELb0EN4cute5tupleIJNS5_1CILi128EEENS7_ILi64EEENS7_ILi256EEEEEELi256ENS_6half_tEfNS_4arch4Sm80ELb0ELb1ELb1ELb0ELb0ELb0ELb1ELb1EEENS1_21CollectiveEpilogueFwdINS6_IJS8_SA_S9_EEENS6_IJNS7_ILi1EEESI_SI_EEESC_SE_Li256ELb0ELb1ELb1ELb0EEENS1_19SingleTileSchedulerILb0ELb1ELb1ELi128EEEEEEEEEvNT_6ParamsE)
        /*004c*/ 	.short	0x0380
        /*004e*/ 	.short	0x0418


	//----- nvinfo : EIATTR_SW_WAR
	.align		4
.L_272:
        /*0050*/ 	.byte	0x04, 0x36
        /*0052*/ 	.short	(.L_274 - .L_273)
.L_273:
        /*0054*/ 	.word	0x00000008
.L_274:


//--------------------- .nv.info._ZN7cutlass13device_kernelIN5flash19enable_sm80_to_sm89INS1_16FlashAttnFwdSm80INS1_25CollectiveMainloopFwdSm80ILi8ELi1ELb0EN4cute5tupleIJNS5_1CILi128EEENS7_ILi64EEENS7_ILi256EEEEEELi256ENS_6half_tEfNS_4arch4Sm80ELb0ELb1ELb1ELb1ELb0ELb0ELb1ELb1EEENS1_21CollectiveEpilogueFwdINS6_IJS8_SA_S9_EEENS6_IJNS7_ILi1EEESI_SI_EEESC_SE_Li256ELb1ELb1ELb1ELb0EEENS1_36VarlenDynamicPersistentTileSchedulerILi128ELi64ELi256ELi256ELb1ELb1ELb0ELb1ELb0ELb1EEEEEEEEEvNT_6ParamsE --------------------------
	.section	.nv.info._ZN7cutlass13device_kernelIN5flash19enable_sm80_to_sm89INS1_16FlashAttnFwdSm80INS1_25CollectiveMainloopFwdSm80ILi8ELi1ELb0EN4cute5tupleIJNS5_1CILi128EEENS7_ILi64EEENS7_ILi256EEEEEELi256ENS_6half_tEfNS_4arch4Sm80ELb0ELb1ELb1ELb1ELb0ELb0ELb1ELb1EEENS1_21CollectiveEpilogueFwdINS6_IJS8_SA_S9_EEENS6_IJNS7_ILi1EEESI_SI_EEESC_SE_Li256ELb1ELb1ELb1ELb0EEENS1_36VarlenDynamicPersistentTileSchedulerILi128ELi64ELi256ELi256ELb1ELb1ELb0ELb1ELb0ELb1EEEEEEEEEvNT_6ParamsE,"",@"SHT_CUDA_INFO"
	.sectionflags	@""
	.align	4


	//----- nvinfo : EIATTR_CUDA_API_VERSION
	.align		4
        /*0000*/ 	.byte	0x04, 0x37
        /*0002*/ 	.short	(.L_276 - .L_275)
.L_275:
        /*0004*/ 	.word	0x00000082


	//----- nvinfo : EIATTR_KPARAM_INFO
	.align		4
.L_276:
        /*0008*/ 	.byte	0x04, 0x17
        /*000a*/ 	.short	(.L_278 - .L_277)
.L_277:
        /*000c*/ 	.word	0x00000000
        /*0010*/ 	.short	0x0000
        /*0012*/ 	.short	0x0000
        /*0014*/ 	.byte	0x00, 0xf0, 0xe1, 0x10


	//----- nvinfo : EIATTR_SPARSE_MMA_MASK
	.align		4
.L_278:
        /*0018*/ 	.byte	0x03, 0x50
        /*001a*/ 	.short	0x0000


	//----- nvinfo : EIATTR_MAXREG_COUNT
	.align		4
        /*001c*/ 	.byte	0x03, 0x1b
        /*001e*/ 	.short	0x00ff


	//----- nvinfo : EIATTR_MERCURY_ISA_VERSION
	.align		4
        /*0020*/ 	.byte	0x03, 0x5f
        /*0022*/ 	.short	0x0101


	//----- nvinfo : EIATTR_VRC_CTA_INIT_COUNT
	.align		4
        /*0024*/ 	.byte	0x02, 0x4a
	.zero		1
	.zero		1


	//----- nvinfo : EIATTR_EXIT_INSTR_OFFSETS
	.align		4
        /*0028*/ 	.byte	0x04, 0x1c
        /*002a*/ 	.short	(.L_280 - .L_279)


	//   ....[0]....
.L_279:
        /*002c*/ 	.word	0x00000010


	//----- nvinfo : EIATTR_MAX_THREADS
	.align		4
.L_280:
        /*0030*/ 	.byte	0x04, 0x05
        /*0032*/ 	.short	(.L_282 - .L_281)
.L_281:
        /*0034*/ 	.word	0x00000100
        /*0038*/ 	.word	0x00000001
        /*003c*/ 	.word	0x00000001


	//----- nvinfo : EIATTR_CBANK_PARAM_SIZE
	.align		4
.L_282:
        /*0040*/ 	.byte	0x03, 0x19
        /*0042*/ 	.short	0x0438


	//----- nvinfo : EIATTR_PARAM_CBANK
	.align		4
        /*0044*/ 	.byte	0x04, 0x0a
        /*0046*/ 	.short	(.L_284 - .L_283)
	.align		4
.L_283:
        /*0048*/ 	.word	index@(.nv.constant0._ZN7cutlass13device_kernelIN5flash19enable_sm80_to_sm89INS1_16FlashAttnFwdSm80INS1_25CollectiveMainloopFwdSm80ILi8ELi1ELb0EN4cute5tupleIJNS5_1CILi128EEENS7_ILi64EEENS7_ILi256EEEEEELi256ENS_6half_tEfNS_4arch4Sm80ELb0ELb1ELb1ELb1ELb0ELb0ELb1ELb1EEENS1_21CollectiveEpilogueFwdINS6_IJS8_SA_S9_EEENS6_IJNS7_ILi1EEESI_SI_EEESC_SE_Li256ELb1ELb1ELb1ELb0EEENS1_36VarlenDynamicPersistentTileSchedulerILi128ELi64ELi256ELi256ELb1ELb1ELb0ELb1ELb0ELb1EEEEEEEEEvNT_6ParamsE)
        /*004c*/ 	.short	0x0380
        /*004e*/ 	.short	0x0438


	//----- nvinfo : EIATTR_SW_WAR
	.align		4
.L_284:
        /*0050*/ 	.byte	0x04, 0x36
        /*0052*/ 	.short	(.L_286 - .L_285)
.L_285:
        /*0054*/ 	.word	0x00000008
.L_286:


//--------------------- .nv.info._ZN7cutlass13device_kernelIN5flash19enable_sm80_to_sm89INS1_16FlashAttnFwdSm80INS1_25CollectiveMainloopFwdSm80ILi8ELi1ELb0EN4cute5tupleIJNS5_1CILi128EEENS7_ILi48EEENS7_ILi256EEEEEELi256ENS_6half_tEfNS_4arch4Sm80ELb0ELb1ELb1ELb1ELb0ELb1ELb1ELb1EEENS1_21CollectiveEpilogueFwdINS6_IJS8_SA_S9_EEENS6_IJNS7_ILi1EEESI_SI_EEESC_SE_Li256ELb1ELb1ELb1ELb0EEENS1_36VarlenDynamicPersistentTileSchedulerILi128ELi48ELi256ELi256ELb1ELb1ELb0ELb1ELb0ELb1EEEEEEEEEvNT_6ParamsE --------------------------
	.section	.nv.info._ZN7cutlass13device_kernelIN5flash19enable_sm80_to_sm89INS1_16FlashAttnFwdSm80INS1_25CollectiveMainloopFwdSm80ILi8ELi1ELb0EN4cute5tupleIJNS5_1CILi128EEENS7_ILi48EEENS7_ILi256EEEEEELi256ENS_6half_tEfNS_4arch4Sm80ELb0ELb1ELb1ELb1ELb0ELb1ELb1ELb1EEENS1_21CollectiveEpilogueFwdINS6_IJS8_SA_S9_EEENS6_IJNS7_ILi1EEESI_SI_EEESC_SE_Li256ELb1ELb1ELb1ELb0EEENS1_36VarlenDynamicPersistentTileSchedulerILi128ELi48ELi256ELi256ELb1ELb1ELb0ELb1ELb0ELb1EEEEEEEEEvNT_6ParamsE,"",@"SHT_CUDA_INFO"
	.sectionflags	@""
	.align	4


	//----- nvinfo : EIATTR_CUDA_API_VERSION
	.align		4
        /*0000*/ 	.byte	0x04, 0x37
        /*0002*/ 	.short	(.L_288 - .L_287)
.L_287:
        /*0004*/ 	.word	0x00000082


	//----- nvinfo : EIATTR_KPARAM_INFO
	.align		4
.L_288:
        /*0008*/ 	.byte	0x04, 0x17
        /*000a*/ 	.short	(.L_290 - .L_289)
.L_289:
        /*000c*/ 	.word	0x00000000
        /*0010*/ 	.short	0x0000
        /*0012*/ 	.short	0x0000
        /*0014*/ 	.byte	0x00, 0xf0, 0xe1, 0x10


	//----- nvinfo : EIATTR_SPARSE_MMA_MASK
	.align		4
.L_290:
        /*0018*/ 	.byte	0x03, 0x50
        /*001a*/ 	.short	0x0000


	//----- nvinfo : EIATTR_MAXREG_COUNT
	.align		4
        /*001c*/ 	.byte	0x03, 0x1b
        /*001e*/ 	.short	0x00ff


	//----- nvinfo : EIATTR_MERCURY_ISA_VERSION
	.align		4
        /*0020*/ 	.byte	0x03, 0x5f
        /*0022*/ 	.short	0x0101


	//----- nvinfo : EIATTR_VRC_CTA_INIT_COUNT
	.align		4
        /*0024*/ 	.byte	0x02, 0x4a
	.zero		1
	.zero		1


	//----- nvinfo : EIATTR_EXIT_INSTR_OFFSETS
	.align		4
        /*0028*/ 	.byte	0x04, 0x1c
        /*002a*/ 	.short	(.L_292 - .L_291)


	//   ....[0]....
.L_291:
        /*002c*/ 	.word	0x00000010


	//----- nvinfo : EIATTR_MAX_THREADS
	.align		4
.L_292:
        /*0030*/ 	.byte	0x04, 0x05
        /*0032*/ 	.short	(.L_294 - .L_293)
.L_293:
        /*0034*/ 	.word	0x00000100
        /*0038*/ 	.word	0x00000001
        /*003c*/ 	.word	0x00000001


	//----- nvinfo : EIATTR_CBANK_PARAM_SIZE
	.align		4
.L_294:
        /*0040*/ 	.byte	0x03, 0x19
        /*0042*/ 	.short	0x0438


	//----- nvinfo : EIATTR_PARAM_CBANK
	.align		4
        /*0044*/ 	.byte	0x04, 0x0a
        /*0046*/ 	.short	(.L_296 - .L_295)
	.align		4
.L_295:
        /*0048*/ 	.word	index@(.nv.constant0._ZN7cutlass13device_kernelIN5flash19enable_sm80_to_sm89INS1_16FlashAttnFwdSm80INS1_25CollectiveMainloopFwdSm80ILi8ELi1ELb0EN4cute5tupleIJNS5_1CILi128EEENS7_ILi48EEENS7_ILi256EEEEEELi256ENS_6half_tEfNS_4arch4Sm80ELb0ELb1ELb1ELb1ELb0ELb1ELb1ELb1EEENS1_21CollectiveEpilogueFwdINS6_IJS8_SA_S9_EEENS6_IJNS7_ILi1EEESI_SI_EEESC_SE_Li256ELb1ELb1ELb1ELb0EEENS1_36VarlenDynamicPersistentTileSchedulerILi128ELi48ELi256ELi256ELb1ELb1ELb0ELb1ELb0ELb1EEEEEEEEEvNT_6ParamsE)
        /*004c*/ 	.short	0x0380
        /*004e*/ 	.short	0x0438


	//----- nvinfo : EIATTR_SW_WAR
	.align		4
.L_296:
        /*0050*/ 	.byte	0x04, 0x36
        /*0052*/ 	.short	(.L_298 - .L_297)
.L_297:
        /*0054*/ 	.word	0x00000008
.L_298:


//--------------------- .nv.info._ZN7cutlass13device_kernelIN5flash19enable_sm80_to_sm89INS1_16FlashAttnFwdSm80INS1_25CollectiveMainloopFwdSm80ILi8ELi1ELb0EN4cute5tupleIJNS5_1CILi128EEENS7_ILi96EEENS7_ILi256EEEEEELi256ENS_6half_tEfNS_4arch4Sm80ELb1ELb0ELb1ELb0ELb0ELb0ELb1ELb1EEENS1_21CollectiveEpilogueFwdINS6_IJS8_SA_S9_EEENS6_IJNS7_ILi1EEESI_SI_EEESC_SE_Li256ELb0ELb1ELb1ELb0EEENS1_30DynamicPersistentTileSchedulerILi256ELi256ELb1ELb1ELb0EEEEEEEEEvNT_6ParamsE --------------------------
	.section	.nv.info._ZN7cutlass13device_kernelIN5flash19enable_sm80_to_sm89INS1_16FlashAttnFwdSm80INS1_25CollectiveMainloopFwdSm80ILi8ELi1ELb0EN4cute5tupleIJNS5_1CILi128EEENS7_ILi96EEENS7_ILi256EEEEEELi256ENS_6half_tEfNS_4arch4Sm80ELb1ELb0ELb1ELb0ELb0ELb0ELb1ELb1EEENS1_21CollectiveEpilogueFwdINS6_IJS8_SA_S9_EEENS6_IJNS7_ILi1EEESI_SI_EEESC_SE_Li256ELb0ELb1ELb1ELb0EEENS1_30DynamicPersistentTileSchedulerILi256ELi256ELb1ELb1ELb0EEEEEEEEEvNT_6ParamsE,"",@"SHT_CUDA_INFO"
	.sectionflags	@""
	.align	4


	//----- nvinfo : EIATTR_CUDA_API_VERSION
	.align		4
        /*0000*/ 	.byte	0x04, 0x37
        /*0002*/ 	.short	(.L_300 - .L_299)
.L_299:
        /*0004*/ 	.word	0x00000082


	//----- nvinfo : EIATTR_KPARAM_INFO
	.align		4
.L_300:
        /*0008*/ 	.byte	0x04, 0x17
        /*000a*/ 	.short	(.L_302 - .L_301)
.L_301:
        /*000c*/ 	.word	0x00000000
        /*0010*/ 	.short	0x0000
        /*0012*/ 	.short	0x0000
        /*0014*/ 	.byte	0x00, 0xf0, 0xa1, 0x10


	//----- nvinfo : EIATTR_SPARSE_MMA_MASK
	.align		4
.L_302:
        /*0018*/ 	.byte	0x03, 0x50
        /*001a*/ 	.short	0x0000


	//----- nvinfo : EIATTR_MAXREG_COUNT
	.align		4
        /*001c*/ 	.byte	0x03, 0x1b
        /*001e*/ 	.short	0x00ff


	//----- nvinfo : EIATTR_MERCURY_ISA_VERSION
	.align		4
        /*0020*/ 	.byte	0x03, 0x5f
        /*0022*/ 	.short	0x0101


	//----- nvinfo : EIATTR_VRC_CTA_INIT_COUNT
	.align		4
        /*0024*/ 	.byte	0x02, 0x4a
	.zero		1
	.zero		1


	//----- nvinfo : EIATTR_EXIT_INSTR_OFFSETS
	.align		4
        /*0028*/ 	.byte	0x04, 0x1c
        /*002a*/ 	.short	(.L_304 - .L_303)


	//   ....[0]....
.L_303:
        /*002c*/ 	.word	0x00000010


	//----- nvinfo : EIATTR_MAX_THREADS
	.align		4
.L_304:
        /*0030*/ 	.byte	0x04, 0x05
        /*0032*/ 	.short	(.L_306 - .L_305)
.L_305:
        /*0034*/ 	.word	0x00000100
        /*0038*/ 	.word	0x00000001
        /*003c*/ 	.word	0x00000001


	//----- nvinfo : EIATTR_CBANK_PARAM_SIZE
	.align		4
.L_306:
        /*0040*/ 	.byte	0x03, 0x19
        /*0042*/ 	.short	0x0428


	//----- nvinfo : EIATTR_PARAM_CBANK
	.align		4
        /*0044*/ 	.byte	0x04, 0x0a
        /*0046*/ 	.short	(.L_308 - .L_307)
	.align		4
.L_307:
        /*0048*/ 	.word	index@(.nv.constant0._ZN7cutlass13device_kernelIN5flash19enable_sm80_to_sm89INS1_16FlashAttnFwdSm80INS1_25CollectiveMainloopFwdSm80ILi8ELi1ELb0EN4cute5tupleIJNS5_1CILi128EEENS7_ILi96EEENS7_ILi256EEEEEELi256ENS_6half_tEfNS_4arch4Sm80ELb1ELb0ELb1ELb0ELb0ELb0ELb1ELb1EEENS1_21CollectiveEpilogueFwdINS6_IJS8_SA_S9_EEENS6_IJNS7_ILi1EEESI_SI_EEESC_SE_Li256ELb0ELb1ELb1ELb0EEENS1_30DynamicPersistentTileSchedulerILi256ELi256ELb1ELb1ELb0EEEEEEEEEvNT_6ParamsE)
        /*004c*/ 	.short	0x0380
        /*004e*/ 	.short	0x0428


	//----- nvinfo : EIATTR_SW_WAR
	.align		4
.L_308:
        /*0050*/ 	.byte	0x04, 0x36
        /*0052*/ 	.short	(.L_310 - .L_309)
.L_309:
        /*0054*/ 	.word	0x00000008
.L_310:


//--------------------- .nv.info._ZN7cutlass13device_kernelIN5flash19enable_sm80_to_sm89INS1_16FlashAttnFwdSm80INS1_25CollectiveMainloopFwdSm80ILi8ELi1ELb0EN4cute5tupleIJNS5_1CILi128EEENS7_ILi64EEENS7_ILi256EEEEEELi256ENS_6half_tEfNS_4arch4Sm80ELb1ELb0ELb1ELb1ELb0ELb0ELb1ELb1EEENS1_21CollectiveEpilogueFwdINS6_IJS8_SA_S9_EEENS6_IJNS7_ILi1EEESI_SI_EEESC_SE_Li256ELb1ELb1ELb1ELb0EEENS1_36VarlenDynamicPersistentTileSchedulerILi128ELi64ELi256ELi256ELb1ELb1ELb0ELb1ELb1ELb1EEEEEEEEEvNT_6ParamsE --------------------------
	.section	.nv.info._ZN7cutlass13device_kernelIN5flash19enable_sm80_to_sm89INS1_16FlashAttnFwdSm80INS1_25CollectiveMainloopFwdSm80ILi8ELi1ELb0EN4cute5tupleIJNS5_1CILi128EEENS7_ILi64EEENS7_ILi256EEEEEELi256ENS_6half_tEfNS_4arch4Sm80ELb1ELb0ELb1ELb1ELb0ELb0ELb1ELb1EEENS1_21CollectiveEpilogueFwdINS6_IJS8_SA_S9_EEENS6_IJNS7_ILi1EEESI_SI_EEESC_SE_Li256ELb1ELb1ELb1ELb0EEENS1_36VarlenDynamicPersistentTileSchedulerILi128ELi64ELi256ELi256ELb1ELb1ELb0ELb1ELb1ELb1EEEEEEEEEvNT_6ParamsE,"",@"SHT_CUDA_INFO"
	.sectionflags	@""
	.align	4


	//----- nvinfo : EIATTR_CUDA_API_VERSION
	.align		4
        /*0000*/ 	.byte	0x04, 0x37
        /*0002*/ 	.short	(.L_312 - .L_311)
.L_311:
        /*0004*/ 	.word	0x00000082


	//----- nvinfo : EIATTR_KPARAM_INFO
	.align		4
.L_312:
        /*0008*/ 	.byte	0x04, 0x17
        /*000a*/ 	.short	(.L_314 - .L_313)
.L_313:
        /*000c*/ 	.word	0x00000000
        /*0010*/ 	.short	0x0000
        /*0012*/ 	.short	0x0000
        /*0014*/ 	.byte	0x00, 0xf0, 0xe1, 0x10


	//----- nvinfo : EIATTR_SPARSE_MMA_MASK
	.align		4
.L_314:
        /*0018*/ 	.byte	0x03, 0x50
        /*001a*/ 	.short	0x0000


	//----- nvinfo : EIATTR_MAXREG_COUNT
	.align		4
        /*001c*/ 	.byte	0x03, 0x1b
        /*001e*/ 	.short	0x00ff


	//----- nvinfo : EIATTR_MERCURY_ISA_VERSION
	.align		4
        /*0020*/ 	.byte	0x03, 0x5f
        /*0022*/ 	.short	0x0101


	//----- nvinfo : EIATTR_VRC_CTA_INIT_COUNT
	.align		4
        /*0024*/ 	.byte	0x02, 0x4a
	.zero		1
	.zero		1


	//----- nvinfo : EIATTR_EXIT_INSTR_OFFSETS
	.align		4
        /*0028*/ 	.byte	0x04, 0x1c
        /*002a*/ 	.short	(.L_316 - .L_315)


	//   ....[0]....
.L_315:
        /*002c*/ 	.word	0x00000010


	//----- nvinfo : EIATTR_MAX_THREADS
	.align		4
.L_316:
        /*0030*/ 	.byte	0x04, 0x05
        /*0032*/ 	.short	(.L_318 - .L_317)
.L_317:
        /*0034*/ 	.word	0x00000100
        /*0038*/ 	.word	0x00000001
        /*003c*/ 	.word	0x00000001


	//----- nvinfo : EIATTR_CBANK_PARAM_SIZE
	.align		4
.L_318:
        /*0040*/ 	.byte	0x03, 0x19
        /*0042*/ 	.short	0x0438


	//----- nvinfo : EIATTR_PARAM_CBANK
	.align		4
        /*0044*/ 	.byte	0x04, 0x0a
        /*0046*/ 	.short	(.L_320 - .L_319)
	.align		4
.L_319:
        /*0048*/ 	.word	index@(.nv.constant0._ZN7cutlass13device_kernelIN5flash19enable_sm80_to_sm89INS1_16FlashAttnFwdSm80INS1_25CollectiveMainloopFwdSm80ILi8ELi1ELb0EN4cute5tupleIJNS5_1CILi128EEENS7_ILi64EEENS7_ILi256EEEEEELi256ENS_6half_tEfNS_4arch4Sm80ELb1ELb0ELb1ELb1ELb0ELb0ELb1ELb1EEENS1_21CollectiveEpilogueFwdINS6_IJS8_SA_S9_EEENS6_IJNS7_ILi1EEESI_SI_EEESC_SE_Li256ELb1ELb1ELb1ELb0EEENS1_36VarlenDynamicPersistentTileSchedulerILi128ELi64ELi256ELi256ELb1ELb1ELb0ELb1ELb1ELb1EEEEEEEEEvNT_6ParamsE)
        /*004c*/ 	.short	0x0380
        /*004e*/ 	.short	0x0438


	//----- nvinfo : EIATTR_SW_WAR
	.align		4
.L_320:
        /*0050*/ 	.byte	0x04, 0x36
        /*0052*/ 	.short	(.L_322 - .L_321)
.L_321:
        /*0054*/ 	.word	0x00000008
.L_322:


//--------------------- .nv.info._ZN7cutlass13device_kernelIN5flash19enable_sm80_to_sm89INS1_16FlashAttnFwdSm80INS1_25CollectiveMainloopFwdSm80ILi8ELi1ELb0EN4cute5tupleIJNS5_1CILi128EEENS7_ILi48EEENS7_ILi256EEEEEELi256ENS_6half_tEfNS_4arch4Sm80ELb1ELb0ELb1ELb1ELb0ELb1ELb1ELb1EEENS1_21CollectiveEpilogueFwdINS6_IJS8_SA_S9_EEENS6_IJNS7_ILi1EEESI_SI_EEESC_SE_Li256ELb1ELb1ELb1ELb0EEENS1_36VarlenDynamicPersistentTileSchedulerILi128ELi48ELi256ELi256ELb1ELb1ELb0ELb1ELb1ELb1EEEEEEEEEvNT_6ParamsE --------------------------
	.section	.nv.info._ZN7cutlass13device_kernelIN5flash19enable_sm80_to_sm89INS1_16FlashAttnFwdSm80INS1_25CollectiveMainloopFwdSm80ILi8ELi1ELb0EN4cute5tupleIJNS5_1CILi128EEENS7_ILi48EEENS7_ILi256EEEEEELi256ENS_6half_tEfNS_4arch4Sm80ELb1ELb0ELb1ELb1ELb0ELb1ELb1ELb1EEENS1_21CollectiveEpilogueFwdINS6_IJS8_SA_S9_EEENS6_IJNS7_ILi1EEESI_SI_EEESC_SE_Li256ELb1ELb1ELb1ELb0EEENS1_36VarlenDynamicPersistentTileSchedulerILi128ELi48ELi256ELi256ELb1ELb1ELb0ELb1ELb1ELb1EEEEEEEEEvNT_6ParamsE,"",@"SHT_CUDA_INFO"
	.sectionflags	@""
	.align	4


	//----- nvinfo : EIATTR_CUDA_API_VERSION
	.align		4
        /*0000*/ 	.byte	0x04, 0x37
        /*0002*/ 	.short	(.L_324 - .L_323)
.L_323:
        /*0004*/ 	.word	0x00000082


	//----- nvinfo : EIATTR_KPARAM_INFO
	.align		4
.L_324:
        /*0008*/ 	.byte	0x04, 0x17
        /*000a*/ 	.short	(.L_326 - .L_325)
.L_325:
        /*000c*/ 	.word	0x00000000
        /*0010*/ 	.short	0x0000
        /*0012*/ 	.short	0x0000
        /*0014*/ 	.byte	0x00, 0xf0, 0xe1, 0x10


	//----- nvinfo : EIATTR_SPARSE_MMA_MASK
	.align		4
.L_326:
        /*0018*/ 	.byte	0x03, 0x50
        /*001a*/ 	.short	0x0000


	//----- nvinfo : EIATTR_MAXREG_COUNT
	.align		4
        /*001c*/ 	.byte	0x03, 0x1b
        /*001e*/ 	.short	0x00ff


	//----- nvinfo : EIATTR_MERCURY_ISA_VERSION
	.align		4
        /*0020*/ 	.byte	0x03, 0x5f
        /*0022*/ 	.short	0x0101


	//----- nvinfo : EIATTR_VRC_CTA_INIT_COUNT
	.align		4
        /*0024*/ 	.byte	0x02, 0x4a
	.zero		1
	.zero		1


	//----- nvinfo : EIATTR_EXIT_INSTR_OFFSETS
	.align		4
        /*0028*/ 	.byte	0x04, 0x1c
        /*002a*/ 	.short	(.L_328 - .L_327)


	//   ....[0]....
.L_327:
        /*002c*/ 	.word	0x00000010


	//----- nvinfo : EIATTR_MAX_THREADS
	.align		4
.L_328:
        /*0030*/ 	.byte	0x04, 0x05
        /*0032*/ 	.short	(.L_330 - .L_329)
.L_329:
        /*0034*/ 	.word	0x00000100
        /*0038*/ 	.word	0x00000001
        /*003c*/ 	.word	0x00000001


	//----- nvinfo : EIATTR_CBANK_PARAM_SIZE
	.align		4
.L_330:
        /*0040*/ 	.byte	0x03, 0x19
        /*0042*/ 	.short	0x0438


	//----- nvinfo : EIATTR_PARAM_CBANK
	.align		4
        /*0044*/ 	.byte	0x04, 0x0a
        /*0046*/ 	.short	(.L_332 - .L_331)
	.align		4
.L_331:
        /*0048*/ 	.word	index@(.nv.constant0._ZN7cutlass13device_kernelIN5flash19enable_sm80_to_sm89INS1_16FlashAttnFwdSm80INS1_25CollectiveMainloopFwdSm80ILi8ELi1ELb0EN4cute5tupleIJNS5_1CILi128EEENS7_ILi48EEENS7_ILi256EEEEEELi256ENS_6half_tEfNS_4arch4Sm80ELb1ELb0ELb1ELb1ELb0ELb1ELb1ELb1EEENS1_21CollectiveEpilogueFwdINS6_IJS8_SA_S9_EEENS6_IJNS7_ILi1EEESI_SI_EEESC_SE_Li256ELb1ELb1ELb1ELb0EEENS1_36VarlenDynamicPersistentTileSchedulerILi128ELi48ELi256ELi256ELb1ELb1ELb0ELb1ELb1ELb1EEEEEEEEEvNT_6ParamsE)
        /*004c*/ 	.short	0x0380
        /*004e*/ 	.short	0x0438


	//----- nvinfo : EIATTR_SW_WAR
	.align		4
.L_332:
        /*0050*/ 	.byte	0x04, 0x36
        /*0052*/ 	.short	(.L_334 - .L_333)
.L_333:
        /*0054*/ 	.word	0x00000008
.L_334:


//--------------------- .nv.callgraph             --------------------------
	.section	.nv.callgraph,"",@"SHT_CUDA_CALLGRAPH"
	.align	4
	.sectionentsize	8
	.align		4
        /*0000*/ 	.word	0x00000000
	.align		4
        /*0004*/ 	.word	0xffffffff
	.align		4
        /*0008*/ 	.word	0x00000000
	.align		4
        /*000c*/ 	.word	0xfffffffe
	.align		4
        /*0010*/ 	.word	0x00000000
	.align		4
        /*0014*/ 	.word	0xfffffffd
	.align		4
        /*0018*/ 	.word	0x00000000
	.align		4
        /*001c*/ 	.word	0xfffffffc


//--------------------- .nv.constant4             --------------------------
	.section	.nv.constant4,"a",@progbits
	.align	8
	.align		8
.nv.constant4:
        /*0000*/ 	.dword	_ZN80_INTERNAL_96de87e3_44_flash_fwd_hdim256_fp16_split_softcap_sm80_cu_f3e6f9ee_38094cuda3std3__45__cpo5beginE
	.align		8
        /*0008*/ 	.dword	_ZN80_INTERNAL_96de87e3_44_flash_fwd_hdim256_fp16_split_softcap_sm80_cu_f3e6f9ee_38094cuda3std3__45__cpo3endE
	.align		8
        /*0010*/ 	.dword	_ZN80_INTERNAL_96de87e3_44_flash_fwd_hdim256_fp16_split_softcap_sm80_cu_f3e6f9ee_38094cuda3std3__45__cpo6cbeginE
	.align		8
        /*0018*/ 	.dword	_ZN80_INTERNAL_96de87e3_44_flash_fwd_hdim256_fp16_split_softcap_sm80_cu_f3e6f9ee_38094cuda3std3__45__cpo4cendE
	.align		8
        /*0020*/ 	.dword	_ZN80_INTERNAL_96de87e3_44_flash_fwd_hdim256_fp16_split_softcap_sm80_cu_f3e6f9ee_38094cuda3std3__482_GLOBAL__N__96de87e3_44_flash_fwd_hdim256_fp16_split_softcap_sm80_cu_f3e6f9ee_38096ignoreE
	.align		8
        /*0028*/ 	.dword	_ZN80_INTERNAL_96de87e3_44_flash_fwd_hdim256_fp16_split_softcap_sm80_cu_f3e6f9ee_38094cuda3std3__419piecewise_constructE
	.align		8
        /*0030*/ 	.dword	_ZN80_INTERNAL_96de87e3_44_flash_fwd_hdim256_fp16_split_softcap_sm80_cu_f3e6f9ee_38094cuda3std3__48in_placeE
	.align		8
        /*0038*/ 	.dword	_ZN80_INTERNAL_96de87e3_44_flash_fwd_hdim256_fp16_split_softcap_sm80_cu_f3e6f9ee_38094cuda3std6ranges3__45__cpo4swapE
	.align		8
        /*0040*/ 	.dword	_ZN80_INTERNAL_96de87e3_44_flash_fwd_hdim256_fp16_split_softcap_sm80_cu_f3e6f9ee_38094cuda3std6ranges3__45__cpo9iter_moveE
	.align		8
        /*0048*/ 	.dword	_ZN80_INTERNAL_96de87e3_44_flash_fwd_hdim256_fp16_split_softcap_sm80_cu_f3e6f9ee_38094cute7productE
	.align		8
        /*0050*/ 	.dword	_ZN80_INTERNAL_96de87e3_44_flash_fwd_hdim256_fp16_split_softcap_sm80_cu_f3e6f9ee_38094cute1_E


//--------------------- .text._ZN7cutlass13device_kernelIN5flash19enable_sm80_to_sm89INS1_16FlashAttnFwdSm80INS1_25CollectiveMainloopFwdSm80ILi8ELi1ELb1EN4cute5tupleIJNS5_1CILi128EEENS7_ILi64EEENS7_ILi256EEEEEELi256ENS_6half_tEfNS_4arch4Sm80ELb0ELb0ELb1ELb0ELb0ELb0ELb1ELb1EEENS1_21CollectiveEpilogueFwdINS6_IJS8_SA_S9_EEENS6_IJNS7_ILi1EEESI_SI_EEESC_SE_Li256ELb0ELb1ELb1ELb0EEENS1_19SingleTileSchedulerILb0ELb1ELb1ELi128EEEEEEEEEvNT_6ParamsE --------------------------
	.section	.text._ZN7cutlass13device_kernelIN5flash19enable_sm80_to_sm89INS1_16FlashAttnFwdSm80INS1_25CollectiveMainloopFwdSm80ILi8ELi1ELb1EN4cute5tupleIJNS5_1CILi128EEENS7_ILi64EEENS7_ILi256EEEEEELi256ENS_6half_tEfNS_4arch4Sm80ELb0ELb0ELb1ELb0ELb0ELb0ELb1ELb1EEENS1_21CollectiveEpilogueFwdINS6_IJS8_SA_S9_EEENS6_IJNS7_ILi1EEESI_SI_EEESC_SE_Li256ELb0ELb1ELb1ELb0EEENS1_19SingleTileSchedulerILb0ELb1ELb1ELi128EEEEEEEEEvNT_6ParamsE,"ax",@progbits
	.align	128
.text._ZN7cutlass13device_kernelIN5flash19enable_sm80_to_sm89INS1_16FlashAttnFwdSm80INS1_25CollectiveMainloopFwdSm80ILi8ELi1ELb1EN4cute5tupleIJNS5_1CILi128EEENS7_ILi64EEENS7_ILi256EEEEEELi256ENS_6half_tEfNS_4arch4Sm80ELb0ELb0ELb1ELb0ELb0ELb0ELb1ELb1EEENS1_21CollectiveEpilogueFwdINS6_IJS8_SA_S9_EEENS6_IJNS7_ILi1EEESI_SI_EEESC_SE_Li256ELb0ELb1ELb1ELb0EEENS1_19SingleTileSchedulerILb0ELb1ELb1ELi128EEEEEEEEEvNT_6ParamsE:
        .type           _ZN7cutlass13device_kernelIN5flash19enable_sm80_to_sm89INS1_16FlashAttnFwdSm80INS1_25CollectiveMainloopFwdSm80ILi8ELi1ELb1EN4cute5tupleIJNS5_1CILi128EEENS7_ILi64EEENS7_ILi256EEEEEELi256ENS_6half_tEfNS_4arch4Sm80ELb0ELb0ELb1ELb0ELb0ELb0ELb1ELb1EEENS1_21CollectiveEpilogueFwdINS6_IJS8_SA_S9_EEENS6_IJNS7_ILi1EEESI_SI_EEESC_SE_Li256ELb0ELb1ELb1ELb0EEENS1_19SingleTileSchedulerILb0ELb1ELb1ELi128EEEEEEEEEvNT_6ParamsE,@function
        .size           _ZN7cutlass13device_kernelIN5flash19enable_sm80_to_sm89INS1_16FlashAttnFwdSm80INS1_25CollectiveMainloopFwdSm80ILi8ELi1ELb1EN4cute5tupleIJNS5_1CILi128EEENS7_ILi64EEENS7_ILi256EEEEEELi256ENS_6half_tEfNS_4arch4Sm80ELb0ELb0ELb1ELb0ELb0ELb0ELb1ELb1EEENS1_21CollectiveEpilogueFwdINS6_IJS8_SA_S9_EEENS6_IJNS7_ILi1EEESI_SI_EEESC_SE_Li256ELb0ELb1ELb1ELb0EEENS1_19SingleTileSchedulerILb0ELb1ELb1ELi128EEEEEEEEEvNT_6ParamsE,(.L_x_18 - _ZN7cutlass13device_kernelIN5flash19enable_sm80_to_sm89INS1_16FlashAttnFwdSm80INS1_25CollectiveMainloopFwdSm80ILi8ELi1ELb1EN4cute5tupleIJNS5_1CILi128EEENS7_ILi64EEENS7_ILi256EEEEEELi256ENS_6half_tEfNS_4arch4Sm80ELb0ELb0ELb1ELb0ELb0ELb0ELb1ELb1EEENS1_21CollectiveEpilogueFwdINS6_IJS8_SA_S9_EEENS6_IJNS7_ILi1EEESI_SI_EEESC_SE_Li256ELb0ELb1ELb1ELb0EEENS1_19SingleTileSchedulerILb0ELb1ELb1ELi128EEEEEEEEEvNT_6ParamsE)
        .other          _ZN7cutlass13device_kernelIN5flash19enable_sm80_to_sm89INS1_16FlashAttnFwdSm80INS1_25CollectiveMainloopFwdSm80ILi8ELi1ELb1EN4cute5tupleIJNS5_1CILi128EEENS7_ILi64EEENS7_ILi256EEEEEELi256ENS_6half_tEfNS_4arch4Sm80ELb0ELb0ELb1ELb0ELb0ELb0ELb1ELb1EEENS1_21CollectiveEpilogueFwdINS6_IJS8_SA_S9_EEENS6_IJNS7_ILi1EEESI_SI_EEESC_SE_Li256ELb0ELb1ELb1ELb0EEENS1_19SingleTileSchedulerILb0ELb1ELb1ELi128EEEEEEEEEvNT_6ParamsE,@"STO_CUDA_ENTRY STV_DEFAULT"
_ZN7cutlass13device_kernelIN5flash19enable_sm80_to_sm89INS1_16FlashAttnFwdSm80INS1_25CollectiveMainloopFwdSm80ILi8ELi1ELb1EN4cute5tupleIJNS5_1CILi128EEENS7_ILi64EEENS7_ILi256EEEEEELi256ENS_6half_tEfNS_4arch4Sm80ELb0ELb0ELb1ELb0ELb0ELb0ELb1ELb1EEENS1_21CollectiveEpilogueFwdINS6_IJS8_SA_S9_EEENS6_IJNS7_ILi1EEESI_SI_EEESC_SE_Li256ELb0ELb1ELb1ELb0EEENS1_19SingleTileSchedulerILb0ELb1ELb1ELi128EEEEEEEEEvNT_6ParamsE:
[----:B------:R-:W-:Y:S01]  /*0000*/  LDC R1, c[0x0][0x37c] ;  /* 0x0000df00ff017b82 */ /* 0x000fe20000000800 */
[----:B------:R-:W-:Y:S05]  /*0010*/  EXIT ;  /* 0x000000000000794d */ /* 0x000fea0003800000 */
.L_x_0:
[----:B------:R-:W-:-:S00]  /*0020*/  BRA `(.L_x_0) ;  /* 0xfffffffc00fc7947 */ /* 0x000fc0000383ffff */
[----:B------:R-:W-:-:S00]  /*0030*/  NOP ;  /* 0x0000000000007918 */ /* 0x000fc00000000000 */
        /* <DEDUP_REMOVED lines=12> */
.L_x_18:


//--------------------- .text._ZN7cutlass13device_kernelIN5flash19enable_sm80_to_sm89INS1_16FlashAttnFwdSm80INS1_25CollectiveMainloopFwdSm80ILi8ELi1ELb1EN4cute5tupleIJNS5_1CILi128EEENS7_ILi48EEENS7_ILi256EEEEEELi256ENS_6half_tEfNS_4arch4Sm80ELb0ELb0ELb1ELb1ELb0ELb0ELb1ELb1EEENS1_21CollectiveEpilogueFwdINS6_IJS8_SA_S9_EEENS6_IJNS7_ILi1EEESI_SI_EEESC_SE_Li256ELb1ELb1ELb1ELb0EEENS1_36VarlenDynamicPersistentTileSchedulerILi128ELi48ELi256ELi256ELb1ELb1ELb0ELb0ELb1ELb1EEEEEEEEEvNT_6ParamsE --------------------------
	.section	.text._ZN7cutlass13device_kernelIN5flash19enable_sm80_to_sm89INS1_16FlashAttnFwdSm80INS1_25CollectiveMainloopFwdSm80ILi8ELi1ELb1EN4cute5tupleIJNS5_1CILi128EEENS7_ILi48EEENS7_ILi256EEEEEELi256ENS_6half_tEfNS_4arch4Sm80ELb0ELb0ELb1ELb1ELb0ELb0ELb1ELb1EEENS1_21CollectiveEpilogueFwdINS6_IJS8_SA_S9_EEENS6_IJNS7_ILi1EEESI_SI_EEESC_SE_Li256ELb1ELb1ELb1ELb0EEENS1_36VarlenDynamicPersistentTileSchedulerILi128ELi48ELi256ELi256ELb1ELb1ELb0ELb0ELb1ELb1EEEEEEEEEvNT_6ParamsE,"ax",@progbits
	.align	128
.text._ZN7cutlass13device_kernelIN5flash19enable_sm80_to_sm89INS1_16FlashAttnFwdSm80INS1_25CollectiveMainloopFwdSm80ILi8ELi1ELb1EN4cute5tupleIJNS5_1CILi128EEENS7_ILi48EEENS7_ILi256EEEEEELi256ENS_6half_tEfNS_4arch4Sm80ELb0ELb0ELb1ELb1ELb0ELb0ELb1ELb1EEENS1_21CollectiveEpilogueFwdINS6_IJS8_SA_S9_EEENS6_IJNS7_ILi1EEESI_SI_EEESC_SE_Li256ELb1ELb1ELb1ELb0EEENS1_36VarlenDynamicPersistentTileSchedulerILi128ELi48ELi256ELi256ELb1ELb1ELb0ELb0ELb1ELb1EEEEEEEEEvNT_6ParamsE:
        .type           _ZN7cutlass13device_kernelIN5flash19enable_sm80_to_sm89INS1_16FlashAttnFwdSm80INS1_25CollectiveMainloopFwdSm80ILi8ELi1ELb1EN4cute5tupleIJNS5_1CILi128EEENS7_ILi48EEENS7_ILi256EEEEEELi256ENS_6half_tEfNS_4arch4Sm80ELb0ELb0ELb1ELb1ELb0ELb0ELb1ELb1EEENS1_21CollectiveEpilogueFwdINS6_IJS8_SA_S9_EEENS6_IJNS7_ILi1EEESI_SI_EEESC_SE_Li256ELb1ELb1ELb1ELb0EEENS1_36VarlenDynamicPersistentTileSchedulerILi128ELi48ELi256ELi256ELb1ELb1ELb0ELb0ELb1ELb1EEEEEEEEEvNT_6ParamsE,@function
        .size           _ZN7cutlass13device_kernelIN5flash19enable_sm80_to_sm89INS1_16FlashAttnFwdSm80INS1_25CollectiveMainloopFwdSm80ILi8ELi1ELb1EN4cute5tupleIJNS5_1CILi128EEENS7_ILi48EEENS7_ILi256EEEEEELi256ENS_6half_tEfNS_4arch4Sm80ELb0ELb0ELb1ELb1ELb0ELb0ELb1ELb1EEENS1_21CollectiveEpilogueFwdINS6_IJS8_SA_S9_EEENS6_IJNS7_ILi1EEESI_SI_EEESC_SE_Li256ELb1ELb1ELb1ELb0EEENS1_36VarlenDynamicPersistentTileSchedulerILi128ELi48ELi256ELi256ELb1ELb1ELb0ELb0ELb1ELb1EEEEEEEEEvNT_6ParamsE,(.L_x_19 - _ZN7cutlass13device_kernelIN5flash19enable_sm80_to_sm89INS1_16FlashAttnFwdSm80INS1_25CollectiveMainloopFwdSm80ILi8ELi1ELb1EN4cute5tupleIJNS5_1CILi128EEENS7_ILi48EEENS7_ILi256EEEEEELi256ENS_6half_tEfNS_4arch4Sm80ELb0ELb0ELb1ELb1ELb0ELb0ELb1ELb1EEENS1_21CollectiveEpilogueFwdINS6_IJS8_SA_S9_EEENS6_IJNS7_ILi1EEESI_SI_EEESC_SE_Li256ELb1ELb1ELb1ELb0EEENS1_36VarlenDynamicPersistentTileSchedulerILi128ELi48ELi256ELi256ELb1ELb1ELb0ELb0ELb1ELb1EEEEEEEEEvNT_6ParamsE)
        .other          _ZN7cutlass13device_kernelIN5flash19enable_sm80_to_sm89INS1_16FlashAttnFwdSm80INS1_25CollectiveMainloopFwdSm80ILi8ELi1ELb1EN4cute5tupleIJNS5_1CILi128EEENS7_ILi48EEENS7_ILi256EEEEEELi256ENS_6half_tEfNS_4arch4Sm80ELb0ELb0ELb1ELb1ELb0ELb0ELb1ELb1EEENS1_21CollectiveEpilogueFwdINS6_IJS8_SA_S9_EEENS6_IJNS7_ILi1EEESI_SI_EEESC_SE_Li256ELb1ELb1ELb1ELb0EEENS1_36VarlenDynamicPersistentTileSchedulerILi128ELi48ELi256ELi256ELb1ELb1ELb0ELb0ELb1ELb1EEEEEEEEEvNT_6ParamsE,@"STO_CUDA_ENTRY STV_DEFAULT"
_ZN7cutlass13device_kernelIN5flash19enable_sm80_to_sm89INS1_16FlashAttnFwdSm80INS1_25CollectiveMainloopFwdSm80ILi8ELi1ELb1EN4cute5tupleIJNS5_1CILi128EEENS7_ILi48EEENS7_ILi256EEEEEELi256ENS_6half_tEfNS_4arch4Sm80ELb0ELb0ELb1ELb1ELb0ELb0ELb1ELb1EEENS1_21CollectiveEpilogueFwdINS6_IJS8_SA_S9_EEENS6_IJNS7_ILi1EEESI_SI_EEESC_SE_Li256ELb1ELb1ELb1ELb0EEENS1_36VarlenDynamicPersistentTileSchedulerILi128ELi48ELi256ELi256ELb1ELb1ELb0ELb0ELb1ELb1EEEEEEEEEvNT_6ParamsE:
[----:B------:R-:W-:Y:S01]  /*0000*/  LDC R1, c[0x0][0x37c] ;  /* 0x0000df00ff017b82 */ /* 0x000fe20000000800 */
[----:B------:R-:W-:Y:S05]  /*0010*/  EXIT ;  /* 0x000000000000794d */ /* 0x000fea0003800000 */
.L_x_1:
        /* <DEDUP_REMOVED lines=14> */
.L_x_19:


//--------------------- .text._ZN7cutlass13device_kernelIN5flash19enable_sm80_to_sm89INS1_16FlashAttnFwdSm80INS1_25CollectiveMainloopFwdSm80ILi8ELi1ELb0EN4cute5tupleIJNS5_1CILi128EEENS7_ILi32EEENS7_ILi256EEEEEELi256ENS_6half_tEfNS_4arch4Sm80ELb0ELb0ELb1ELb1ELb0ELb1ELb1ELb1EEENS1_21CollectiveEpilogueFwdINS6_IJS8_SA_S9_EEENS6_IJNS7_ILi1EEESI_SI_EEESC_SE_Li256ELb1ELb1ELb1ELb0EEENS1_36VarlenDynamicPersistentTileSchedulerILi128ELi32ELi256ELi256ELb1ELb1ELb0ELb0ELb1ELb1EEEEEEEEEvNT_6ParamsE --------------------------
	.section	.text._ZN7cutlass13device_kernelIN5flash19enable_sm80_to_sm89INS1_16FlashAttnFwdSm80INS1_25CollectiveMainloopFwdSm80ILi8ELi1ELb0EN4cute5tupleIJNS5_1CILi128EEENS7_ILi32EEENS7_ILi256EEEEEELi256ENS_6half_tEfNS_4arch4Sm80ELb0ELb0ELb1ELb1ELb0ELb1ELb1ELb1EEENS1_21CollectiveEpilogueFwdINS6_IJS8_SA_S9_EEENS6_IJNS7_ILi1EEESI_SI_EEESC_SE_Li256ELb1ELb1ELb1ELb0EEENS1_36VarlenDynamicPersistentTileSchedulerILi128ELi32ELi256ELi256ELb1ELb1ELb0ELb0ELb1ELb1EEEEEEEEEvNT_6ParamsE,"ax",@progbits
	.align	128
.text._ZN7cutlass13device_kernelIN5flash19enable_sm80_to_sm89INS1_16FlashAttnFwdSm80INS1_25CollectiveMainloopFwdSm80ILi8ELi1ELb0EN4cute5tupleIJNS5_1CILi128EEENS7_ILi32EEENS7_ILi256EEEEEELi256ENS_6half_tEfNS_4arch4Sm80ELb0ELb0ELb1ELb1ELb0ELb1ELb1ELb1EEENS1_21CollectiveEpilogueFwdINS6_IJS8_SA_S9_EEENS6_IJNS7_ILi1EEESI_SI_EEESC_SE_Li256ELb1ELb1ELb1ELb0EEENS1_36VarlenDynamicPersistentTileSchedulerILi128ELi32ELi256ELi256ELb1ELb1ELb0ELb0ELb1ELb1EEEEEEEEEvNT_6ParamsE:
        .type           _ZN7cutlass13device_kernelIN5flash19enable_sm80_to_sm89INS1_16FlashAttnFwdSm80INS1_25CollectiveMainloopFwdSm80ILi8ELi1ELb0EN4cute5tupleIJNS5_1CILi128EEENS7_ILi32EEENS7_ILi256EEEEEELi256ENS_6half_tEfNS_4arch4Sm80ELb0ELb0ELb1ELb1ELb0ELb1ELb1ELb1EEENS1_21CollectiveEpilogueFwdINS6_IJS8_SA_S9_EEENS6_IJNS7_ILi1EEESI_SI_EEESC_SE_Li256ELb1ELb1ELb1ELb0EEENS1_36VarlenDynamicPersistentTileSchedulerILi128ELi32ELi256ELi256ELb1ELb1ELb0ELb0ELb1ELb1EEEEEEEEEvNT_6ParamsE,@function
        .size           _ZN7cutlass13device_kernelIN5flash19enable_sm80_to_sm89INS1_16FlashAttnFwdSm80INS1_25CollectiveMainloopFwdSm80ILi8ELi1ELb0EN4cute5tupleIJNS5_1CILi128EEENS7_ILi32EEENS7_ILi256EEEEEELi256ENS_6half_tEfNS_4arch4Sm80ELb0ELb0ELb1ELb1ELb0ELb1ELb1ELb1EEENS1_21CollectiveEpilogueFwdINS6_IJS8_SA_S9_EEENS6_IJNS7_ILi1EEESI_SI_EEESC_SE_Li256ELb1ELb1ELb1ELb0EEENS1_36VarlenDynamicPersistentTileSchedulerILi128ELi32ELi256ELi256ELb1ELb1ELb0ELb0ELb1ELb1EEEEEEEEEvNT_6ParamsE,(.L_x_20 - _ZN7cutlass13device_kernelIN5flash19enable_sm80_to_sm89INS1_16FlashAttnFwdSm80INS1_25CollectiveMainloopFwdSm80ILi8ELi1ELb0EN4cute5tupleIJNS5_1CILi128EEENS7_ILi32EEENS7_ILi256EEEEEELi256ENS_6half_tEfNS_4arch4Sm80ELb0ELb0ELb1ELb1ELb0ELb1ELb1ELb1EEENS1_21CollectiveEpilogueFwdINS6_IJS8_SA_S9_EEENS6_IJNS7_ILi1EEESI_SI_EEESC_SE_Li256ELb1ELb1ELb1ELb0EEENS1_36VarlenDynamicPersistentTileSchedulerILi128ELi32ELi256ELi256ELb1ELb1ELb0ELb0ELb1ELb1EEEEEEEEEvNT_6ParamsE)
        .other          _ZN7cutlass13device_kernelIN5flash19enable_sm80_to_sm89INS1_16FlashAttnFwdSm80INS1_25CollectiveMainloopFwdSm80ILi8ELi1ELb0EN4cute5tupleIJNS5_1CILi128EEENS7_ILi32EEENS7_ILi256EEEEEELi256ENS_6half_tEfNS_4arch4Sm80ELb0ELb0ELb1ELb1ELb0ELb1ELb1ELb1EEENS1_21CollectiveEpilogueFwdINS6_IJS8_SA_S9_EEENS6_IJNS7_ILi1EEESI_SI_EEESC_SE_Li256ELb1ELb1ELb1ELb0EEENS1_36VarlenDynamicPersistentTileSchedulerILi128ELi32ELi256ELi256ELb1ELb1ELb0ELb0ELb1ELb1EEEEEEEEEvNT_6ParamsE,@"STO_CUDA_ENTRY STV_DEFAULT"
_ZN7cutlass13device_kernelIN5flash19enable_sm80_to_sm89INS1_16FlashAttnFwdSm80INS1_25CollectiveMainloopFwdSm80ILi8ELi1ELb0EN4cute5tupleIJNS5_1CILi128EEENS7_ILi32EEENS7_ILi256EEEEEELi256ENS_6half_tEfNS_4arch4Sm80ELb0ELb0ELb1ELb1ELb0ELb1ELb1ELb1EEENS1_21CollectiveEpilogueFwdINS6_IJS8_SA_S9_EEENS6_IJNS7_ILi1EEESI_SI_EEESC_SE_Li256ELb1ELb1ELb1ELb0EEENS1_36VarlenDynamicPersistentTileSchedulerILi128ELi32ELi256ELi256ELb1ELb1ELb0ELb0ELb1ELb1EEEEEEEEEvNT_6ParamsE:
[----:B------:R-:W-:Y:S01]  /*0000*/  LDC R1, c[0x0][0x37c] ;  /* 0x0000df00ff017b82 */ /* 0x000fe20000000800 */
[----:B------:R-:W-:Y:S05]  /*0010*/  EXIT ;  /* 0x000000000000794d */ /* 0x000fea0003800000 */
.L_x_2:
        /* <DEDUP_REMOVED lines=14> */
.L_x_20:


//--------------------- .text._ZN7cutlass13device_kernelIN5flash19enable_sm80_to_sm89INS1_16FlashAttnFwdSm80INS1_25CollectiveMainloopFwdSm80ILi8ELi1ELb1EN4cute5tupleIJNS5_1CILi128EEENS7_ILi48EEENS7_ILi256EEEEEELi256ENS_6half_tEfNS_4arch4Sm80ELb0ELb1ELb1ELb0ELb0ELb0ELb1ELb1EEENS1_21CollectiveEpilogueFwdINS6_IJS8_SA_S9_EEENS6_IJNS7_ILi1EEESI_SI_EEESC_SE_Li256ELb0ELb1ELb1ELb0EEENS1_19SingleTileSchedulerILb0ELb1ELb1ELi128EEEEEEEEEvNT_6ParamsE --------------------------
	.section	.text._ZN7cutlass13device_kernelIN5flash19enable_sm80_to_sm89INS1_16FlashAttnFwdSm80INS1_25CollectiveMainloopFwdSm80ILi8ELi1ELb1EN4cute5tupleIJNS5_1CILi128EEENS7_ILi48EEENS7_ILi256EEEEEELi256ENS_6half_tEfNS_4arch4Sm80ELb0ELb1ELb1ELb0ELb0ELb0ELb1ELb1EEENS1_21CollectiveEpilogueFwdINS6_IJS8_SA_S9_EEENS6_IJNS7_ILi1EEESI_SI_EEESC_SE_Li256ELb0ELb1ELb1ELb0EEENS1_19SingleTileSchedulerILb0ELb1ELb1ELi128EEEEEEEEEvNT_6ParamsE,"ax",@progbits
	.align	128
.text._ZN7cutlass13device_kernelIN5flash19enable_sm80_to_sm89INS1_16FlashAttnFwdSm80INS1_25CollectiveMainloopFwdSm80ILi8ELi1ELb1EN4cute5tupleIJNS5_1CILi128EEENS7_ILi48EEENS7_ILi256EEEEEELi256ENS_6half_tEfNS_4arch4Sm80ELb0ELb1ELb1ELb0ELb0ELb0ELb1ELb1EEENS1_21CollectiveEpilogueFwdINS6_IJS8_SA_S9_EEENS6_IJNS7_ILi1EEESI_SI_EEESC_SE_Li256ELb0ELb1ELb1ELb0EEENS1_19SingleTileSchedulerILb0ELb1ELb1ELi128EEEEEEEEEvNT_6ParamsE:
        .type           _ZN7cutlass13device_kernelIN5flash19enable_sm80_to_sm89INS1_16FlashAttnFwdSm80INS1_25CollectiveMainloopFwdSm80ILi8ELi1ELb1EN4cute5tupleIJNS5_1CILi128EEENS7_ILi48EEENS7_ILi256EEEEEELi256ENS_6half_tEfNS_4arch4Sm80ELb0ELb1ELb1ELb0ELb0ELb0ELb1ELb1EEENS1_21CollectiveEpilogueFwdINS6_IJS8_SA_S9_EEENS6_IJNS7_ILi1EEESI_SI_EEESC_SE_Li256ELb0ELb1ELb1ELb0EEENS1_19SingleTileSchedulerILb0ELb1ELb1ELi128EEEEEEEEEvNT_6ParamsE,@function
        .size           _ZN7cutlass13device_kernelIN5flash19enable_sm80_to_sm89INS1_16FlashAttnFwdSm80INS1_25CollectiveMainloopFwdSm80ILi8ELi1ELb1EN4cute5tupleIJNS5_1CILi128EEENS7_ILi48EEENS7_ILi256EEEEEELi256ENS_6half_tEfNS_4arch4Sm80ELb0ELb1ELb1ELb0ELb0ELb0ELb1ELb1EEENS1_21CollectiveEpilogueFwdINS6_IJS8_SA_S9_EEENS6_IJNS7_ILi1EEESI_SI_EEESC_SE_Li256ELb0ELb1ELb1ELb0EEENS1_19SingleTileSchedulerILb0ELb1ELb1ELi128EEEEEEEEEvNT_6ParamsE,(.L_x_21 - _ZN7cutlass13device_kernelIN5flash19enable_sm80_to_sm89INS1_16FlashAttnFwdSm80INS1_25CollectiveMainloopFwdSm80ILi8ELi1ELb1EN4cute5tupleIJNS5_1CILi128EEENS7_ILi48EEENS7_ILi256EEEEEELi256ENS_6half_tEfNS_4arch4Sm80ELb0ELb1ELb1ELb0ELb0ELb0ELb1ELb1EEENS1_21CollectiveEpilogueFwdINS6_IJS8_SA_S9_EEENS6_IJNS7_ILi1EEESI_SI_EEESC_SE_Li256ELb0ELb1ELb1ELb0EEENS1_19SingleTileSchedulerILb0ELb1ELb1ELi128EEEEEEEEEvNT_6ParamsE)
        .other          _ZN7cutlass13device_kernelIN5flash19enable_sm80_to_sm89INS1_16FlashAttnFwdSm80INS1_25CollectiveMainloopFwdSm80ILi8ELi1ELb1EN4cute5tupleIJNS5_1CILi128EEENS7_ILi48EEENS7_ILi256EEEEEELi256ENS_6half_tEfNS_4arch4Sm80ELb0ELb1ELb1ELb0ELb0ELb0ELb1ELb1EEENS1_21CollectiveEpilogueFwdINS6_IJS8_SA_S9_EEENS6_IJNS7_ILi1EEESI_SI_EEESC_SE_Li256ELb0ELb1ELb1ELb0EEENS1_19SingleTileSchedulerILb0ELb1ELb1ELi128EEEEEEEEEvNT_6ParamsE,@"STO_CUDA_ENTRY STV_DEFAULT"
_ZN7cutlass13device_kernelIN5flash19enable_sm80_to_sm89INS1_16FlashAttnFwdSm80INS1_25CollectiveMainloopFwdSm80ILi8ELi1ELb1EN4cute5tupleIJNS5_1CILi128EEENS7_ILi48EEENS7_ILi256EEEEEELi256ENS_6half_tEfNS_4arch4Sm80ELb0ELb1ELb1ELb0ELb0ELb0ELb1ELb1EEENS1_21CollectiveEpilogueFwdINS6_IJS8_SA_S9_EEENS6_IJNS7_ILi1EEESI_SI_EEESC_SE_Li256ELb0ELb1ELb1ELb0EEENS1_19SingleTileSchedulerILb0ELb1ELb1ELi128EEEEEEEEEvNT_6ParamsE:
[----:B------:R-:W-:Y:S01]  /*0000*/  LDC R1, c[0x0][0x37c] ;  /* 0x0000df00ff017b82 */ /* 0x000fe20000000800 */
[----:B------:R-:W-:Y:S05]  /*0010*/  EXIT ;  /* 0x000000000000794d */ /* 0x000fea0003800000 */
.L_x_3:
        /* <DEDUP_REMOVED lines=14> */
.L_x_21:


//--------------------- .text._ZN7cutlass13device_kernelIN5flash19enable_sm80_to_sm89INS1_16FlashAttnFwdSm80INS1_25CollectiveMainloopFwdSm80ILi8ELi1ELb1EN4cute5tupleIJNS5_1CILi128EEENS7_ILi48EEENS7_ILi256EEEEEELi256ENS_6half_tEfNS_4arch4Sm80ELb0ELb1ELb1ELb1ELb0ELb0ELb1ELb1EEENS1_21CollectiveEpilogueFwdINS6_IJS8_SA_S9_EEENS6_IJNS7_ILi1EEESI_SI_EEESC_SE_Li256ELb1ELb1ELb1ELb0EEENS1_36VarlenDynamicPersistentTileSchedulerILi128ELi48ELi256ELi256ELb1ELb1ELb0ELb1ELb0ELb1EEEEEEEEEvNT_6ParamsE --------------------------
	.section	.text._ZN7cutlass13device_kernelIN5flash19enable_sm80_to_sm89INS1_16FlashAttnFwdSm80INS1_25CollectiveMainloopFwdSm80ILi8ELi1ELb1EN4cute5tupleIJNS5_1CILi128EEENS7_ILi48EEENS7_ILi256EEEEEELi256ENS_6half_tEfNS_4arch4Sm80ELb0ELb1ELb1ELb1ELb0ELb0ELb1ELb1EEENS1_21CollectiveEpilogueFwdINS6_IJS8_SA_S9_EEENS6_IJNS7_ILi1EEESI_SI_EEESC_SE_Li256ELb1ELb1ELb1ELb0EEENS1_36VarlenDynamicPersistentTileSchedulerILi128ELi48ELi256ELi256ELb1ELb1ELb0ELb1ELb0ELb1EEEEEEEEEvNT_6ParamsE,"ax",@progbits
	.align	128
.text._ZN7cutlass13device_kernelIN5flash19enable_sm80_to_sm89INS1_16FlashAttnFwdSm80INS1_25CollectiveMainloopFwdSm80ILi8ELi1ELb1EN4cute5tupleIJNS5_1CILi128EEENS7_ILi48EEENS7_ILi256EEEEEELi256ENS_6half_tEfNS_4arch4Sm80ELb0ELb1ELb1ELb1ELb0ELb0ELb1ELb1EEENS1_21CollectiveEpilogueFwdINS6_IJS8_SA_S9_EEENS6_IJNS7_ILi1EEESI_SI_EEESC_SE_Li256ELb1ELb1ELb1ELb0EEENS1_36VarlenDynamicPersistentTileSchedulerILi128ELi48ELi256ELi256ELb1ELb1ELb0ELb1ELb0ELb1EEEEEEEEEvNT_6ParamsE:
        .type           _ZN7cutlass13device_kernelIN5flash19enable_sm80_to_sm89INS1_16FlashAttnFwdSm80INS1_25CollectiveMainloopFwdSm80ILi8ELi1ELb1EN4cute5tupleIJNS5_1CILi128EEENS7_ILi48EEENS7_ILi256EEEEEELi256ENS_6half_tEfNS_4arch4Sm80ELb0ELb1ELb1ELb1ELb0ELb0ELb1ELb1EEENS1_21CollectiveEpilogueFwdINS6_IJS8_SA_S9_EEENS6_IJNS7_ILi1EEESI_SI_EEESC_SE_Li256ELb1ELb1ELb1ELb0EEENS1_36VarlenDynamicPersistentTileSchedulerILi128ELi48ELi256ELi256ELb1ELb1ELb0ELb1ELb0ELb1EEEEEEEEEvNT_6ParamsE,@function
        .size           _ZN7cutlass13device_kernelIN5flash19enable_sm80_to_sm89INS1_16FlashAttnFwdSm80INS1_25CollectiveMainloopFwdSm80ILi8ELi1ELb1EN4cute5tupleIJNS5_1CILi128EEENS7_ILi48EEENS7_ILi256EEEEEELi256ENS_6half_tEfNS_4arch4Sm80ELb0ELb1ELb1ELb1ELb0ELb0ELb1ELb1EEENS1_21CollectiveEpilogueFwdINS6_IJS8_SA_S9_EEENS6_IJNS7_ILi1EEESI_SI_EEESC_SE_Li256ELb1ELb1ELb1ELb0EEENS1_36VarlenDynamicPersistentTileSchedulerILi128ELi48ELi256ELi256ELb1ELb1ELb0ELb1ELb0ELb1EEEEEEEEEvNT_6ParamsE,(.L_x_22 - _ZN7cutlass13device_kernelIN5flash19enable_sm80_to_sm89INS1_16FlashAttnFwdSm80INS1_25CollectiveMainloopFwdSm80ILi8ELi1ELb1EN4cute5tupleIJNS5_1CILi128EEENS7_ILi48EEENS7_ILi256EEEEEELi256ENS_6half_tEfNS_4arch4Sm80ELb0ELb1ELb1ELb1ELb0ELb0ELb1ELb1EEENS1_21CollectiveEpilogueFwdINS6_IJS8_SA_S9_EEENS6_IJNS7_ILi1EEESI_SI_EEESC_SE_Li256ELb1ELb1ELb1ELb0EEENS1_36VarlenDynamicPersistentTileSchedulerILi128ELi48ELi256ELi256ELb1ELb1ELb0ELb1ELb0ELb1EEEEEEEEEvNT_6ParamsE)
        .other          _ZN7cutlass13device_kernelIN5flash19enable_sm80_to_sm89INS1_16FlashAttnFwdSm80INS1_25CollectiveMainloopFwdSm80ILi8ELi1ELb1EN4cute5tupleIJNS5_1CILi128EEENS7_ILi48EEENS7_ILi256EEEEEELi256ENS_6half_tEfNS_4arch4Sm80ELb0ELb1ELb1ELb1ELb0ELb0ELb1ELb1EEENS1_21CollectiveEpilogueFwdINS6_IJS8_SA_S9_EEENS6_IJNS7_ILi1EEESI_SI_EEESC_SE_Li256ELb1ELb1ELb1ELb0EEENS1_36VarlenDynamicPersistentTileSchedulerILi128ELi48ELi256ELi256ELb1ELb1ELb0ELb1ELb0ELb1EEEEEEEEEvNT_6ParamsE,@"STO_CUDA_ENTRY STV_DEFAULT"
_ZN7cutlass13device_kernelIN5flash19enable_sm80_to_sm89INS1_16FlashAttnFwdSm80INS1_25CollectiveMainloopFwdSm80ILi8ELi1ELb1EN4cute5tupleIJNS5_1CILi128EEENS7_ILi48EEENS7_ILi256EEEEEELi256ENS_6half_tEfNS_4arch4Sm80ELb0ELb1ELb1ELb1ELb0ELb0ELb1ELb1EEENS1_21CollectiveEpilogueFwdINS6_IJS8_SA_S9_EEENS6_IJNS7_ILi1EEESI_SI_EEESC_SE_Li256ELb1ELb1ELb1ELb0EEENS1_36VarlenDynamicPersistentTileSchedulerILi128ELi48ELi256ELi256ELb1ELb1ELb0ELb1ELb0ELb1EEEEEEEEEvNT_6ParamsE:
[----:B------:R-:W-:Y:S01]  /*0000*/  LDC R1, c[0x0][0x37c] ;  /* 0x0000df00ff017b82 */ /* 0x000fe20000000800 */
[----:B------:R-:W-:Y:S05]  /*0010*/  EXIT ;  /* 0x000000000000794d */ /* 0x000fea0003800000 */
.L_x_4:
        /* <DEDUP_REMOVED lines=14> */
.L_x_22:


//--------------------- .text._ZN7cutlass13device_kernelIN5flash19enable_sm80_to_sm89INS1_16FlashAttnFwdSm80INS1_25CollectiveMainloopFwdSm80ILi8ELi1ELb0EN4cute5tupleIJNS5_1CILi128EEENS7_ILi32EEENS7_ILi256EEEEEELi256ENS_6half_tEfNS_4arch4Sm80ELb0ELb1ELb1ELb1ELb0ELb1ELb1ELb1EEENS1_21CollectiveEpilogueFwdINS6_IJS8_SA_S9_EEENS6_IJNS7_ILi1EEESI_SI_EEESC_SE_Li256ELb1ELb1ELb1ELb0EEENS1_36VarlenDynamicPersistentTileSchedulerILi128ELi32ELi256ELi256ELb1ELb1ELb0ELb1ELb0ELb1EEEEEEEEEvNT_6ParamsE --------------------------
	.section	.text._ZN7cutlass13device_kernelIN5flash19enable_sm80_to_sm89INS1_16FlashAttnFwdSm80INS1_25CollectiveMainloopFwdSm80ILi8ELi1ELb0EN4cute5tupleIJNS5_1CILi128EEENS7_ILi32EEENS7_ILi256EEEEEELi256ENS_6half_tEfNS_4arch4Sm80ELb0ELb1ELb1ELb1ELb0ELb1ELb1ELb1EEENS1_21CollectiveEpilogueFwdINS6_IJS8_SA_S9_EEENS6_IJNS7_ILi1EEESI_SI_EEESC_SE_Li256ELb1ELb1ELb1ELb0EEENS1_36VarlenDynamicPersistentTileSchedulerILi128ELi32ELi256ELi256ELb1ELb1ELb0ELb1ELb0ELb1EEEEEEEEEvNT_6ParamsE,"ax",@progbits
	.align	128
.text._ZN7cutlass13device_kernelIN5flash19enable_sm80_to_sm89INS1_16FlashAttnFwdSm80INS1_25CollectiveMainloopFwdSm80ILi8ELi1ELb0EN4cute5tupleIJNS5_1CILi128EEENS7_ILi32EEENS7_ILi256EEEEEELi256ENS_6half_tEfNS_4arch4Sm80ELb0ELb1ELb1ELb1ELb0ELb1ELb1ELb1EEENS1_21CollectiveEpilogueFwdINS6_IJS8_SA_S9_EEENS6_IJNS7_ILi1EEESI_SI_EEESC_SE_Li256ELb1ELb1ELb1ELb0EEENS1_36VarlenDynamicPersistentTileSchedulerILi128ELi32ELi256ELi256ELb1ELb1ELb0ELb1ELb0ELb1EEEEEEEEEvNT_6ParamsE:
        .type           _ZN7cutlass13device_kernelIN5flash19enable_sm80_to_sm89INS1_16FlashAttnFwdSm80INS1_25CollectiveMainloopFwdSm80ILi8ELi1ELb0EN4cute5tupleIJNS5_1CILi128EEENS7_ILi32EEENS7_ILi256EEEEEELi256ENS_6half_tEfNS_4arch4Sm80ELb0ELb1ELb1ELb1ELb0ELb1ELb1ELb1EEENS1_21CollectiveEpilogueFwdINS6_IJS8_SA_S9_EEENS6_IJNS7_ILi1EEESI_SI_EEESC_SE_Li256ELb1ELb1ELb1ELb0EEENS1_36VarlenDynamicPersistentTileSchedulerILi128ELi32ELi256ELi256ELb1ELb1ELb0ELb1ELb0ELb1EEEEEEEEEvNT_6ParamsE,@function
        .size           _ZN7cutlass13device_kernelIN5flash19enable_sm80_to_sm89INS1_16FlashAttnFwdSm80INS1_25CollectiveMainloopFwdSm80ILi8ELi1ELb0EN4cute5tupleIJNS5_1CILi128EEENS7_ILi32EEENS7_ILi256EEEEEELi256ENS_6half_tEfNS_4arch4Sm80ELb0ELb1ELb1ELb1ELb0ELb1ELb1ELb1EEENS1_21CollectiveEpilogueFwdINS6_IJS8_SA_S9_EEENS6_IJNS7_ILi1EEESI_SI_EEESC_SE_Li256ELb1ELb1ELb1ELb0EEENS1_36VarlenDynamicPersistentTileSchedulerILi128ELi32ELi256ELi256ELb1ELb1ELb0ELb1ELb0ELb1EEEEEEEEEvNT_6ParamsE,(.L_x_23 - _ZN7cutlass13device_kernelIN5flash19enable_sm80_to_sm89INS1_16FlashAttnFwdSm80INS1_25CollectiveMainloopFwdSm80ILi8ELi1ELb0EN4cute5tupleIJNS5_1CILi128EEENS7_ILi32EEENS7_ILi256EEEEEELi256ENS_6half_tEfNS_4arch4Sm80ELb0ELb1ELb1ELb1ELb0ELb1ELb1ELb1EEENS1_21CollectiveEpilogueFwdINS6_IJS8_SA_S9_EEENS6_IJNS7_ILi1EEESI_SI_EEESC_SE_Li256ELb1ELb1ELb1ELb0EEENS1_36VarlenDynamicPersistentTileSchedulerILi128ELi32ELi256ELi256ELb1ELb1ELb0ELb1ELb0ELb1EEEEEEEEEvNT_6ParamsE)
        .other          _ZN7cutlass13device_kernelIN5flash19enable_sm80_to_sm89INS1_16FlashAttnFwdSm80INS1_25CollectiveMainloopFwdSm80ILi8ELi1ELb0EN4cute5tupleIJNS5_1CILi128EEENS7_ILi32EEENS7_ILi256EEEEEELi256ENS_6half_tEfNS_4arch4Sm80ELb0ELb1ELb1ELb1ELb0ELb1ELb1ELb1EEENS1_21CollectiveEpilogueFwdINS6_IJS8_SA_S9_EEENS6_IJNS7_ILi1EEESI_SI_EEESC_SE_Li256ELb1ELb1ELb1ELb0EEENS1_36VarlenDynamicPersistentTileSchedulerILi128ELi32ELi256ELi256ELb1ELb1ELb0ELb1ELb0ELb1EEEEEEEEEvNT_6ParamsE,@"STO_CUDA_ENTRY STV_DEFAULT"
_ZN7cutlass13device_kernelIN5flash19enable_sm80_to_sm89INS1_16FlashAttnFwdSm80INS1_25CollectiveMainloopFwdSm80ILi8ELi1ELb0EN4cute5tupleIJNS5_1CILi128EEENS7_ILi32EEENS7_ILi256EEEEEELi256ENS_6half_tEfNS_4arch4Sm80ELb0ELb1ELb1ELb1ELb0ELb1ELb1ELb1EEENS1_21CollectiveEpilogueFwdINS6_IJS8_SA_S9_EEENS6_IJNS7_ILi1EEESI_SI_EEESC_SE_Li256ELb1ELb1ELb1ELb0EEENS1_36VarlenDynamicPersistentTileSchedulerILi128ELi32ELi256ELi256ELb1ELb1ELb0ELb1ELb0ELb1EEEEEEEEEvNT_6ParamsE:
[----:B------:R-:W-:Y:S01]  /*0000*/  LDC R1, c[0x0][0x37c] ;  /* 0x0000df00ff017b82 */ /* 0x000fe20000000800 */
[----:B------:R-:W-:Y:S05]  /*0010*/  EXIT ;  /* 0x000000000000794d */ /* 0x000fea0003800000 */
.L_x_5:
        /* <DEDUP_REMOVED lines=14> */
.L_x_23:


//--------------------- .text._ZN7cutlass13device_kernelIN5flash19enable_sm80_to_sm89INS1_16FlashAttnFwdSm80INS1_25CollectiveMainloopFwdSm80ILi8ELi1ELb1EN4cute5tupleIJNS5_1CILi128EEENS7_ILi64EEENS7_ILi256EEEEEELi256ENS_6half_tEfNS_4arch4Sm80ELb1ELb0ELb1ELb0ELb0ELb0ELb1ELb1EEENS1_21CollectiveEpilogueFwdINS6_IJS8_SA_S9_EEENS6_IJNS7_ILi1EEESI_SI_EEESC_SE_Li256ELb0ELb1ELb1ELb0EEENS1_30DynamicPersistentTileSchedulerILi256ELi256ELb1ELb1ELb0EEEEEEEEEvNT_6ParamsE --------------------------
	.section	.text._ZN7cutlass13device_kernelIN5flash19enable_sm80_to_sm89INS1_16FlashAttnFwdSm80INS1_25CollectiveMainloopFwdSm80ILi8ELi1ELb1EN4cute5tupleIJNS5_1CILi128EEENS7_ILi64EEENS7_ILi256EEEEEELi256ENS_6half_tEfNS_4arch4Sm80ELb1ELb0ELb1ELb0ELb0ELb0ELb1ELb1EEENS1_21CollectiveEpilogueFwdINS6_IJS8_SA_S9_EEENS6_IJNS7_ILi1EEESI_SI_EEESC_SE_Li256ELb0ELb1ELb1ELb0EEENS1_30DynamicPersistentTileSchedulerILi256ELi256ELb1ELb1ELb0EEEEEEEEEvNT_6ParamsE,"ax",@progbits
	.align	128
.text._ZN7cutlass13device_kernelIN5flash19enable_sm80_to_sm89INS1_16FlashAttnFwdSm80INS1_25CollectiveMainloopFwdSm80ILi8ELi1ELb1EN4cute5tupleIJNS5_1CILi128EEENS7_ILi64EEENS7_ILi256EEEEEELi256ENS_6half_tEfNS_4arch4Sm80ELb1ELb0ELb1ELb0ELb0ELb0ELb1ELb1EEENS1_21CollectiveEpilogueFwdINS6_IJS8_SA_S9_EEENS6_IJNS7_ILi1EEESI_SI_EEESC_SE_Li256ELb0ELb1ELb1ELb0EEENS1_30DynamicPersistentTileSchedulerILi256ELi256ELb1ELb1ELb0EEEEEEEEEvNT_6ParamsE:
        .type           _ZN7cutlass13device_kernelIN5flash19enable_sm80_to_sm89INS1_16FlashAttnFwdSm80INS1_25CollectiveMainloopFwdSm80ILi8ELi1ELb1EN4cute5tupleIJNS5_1CILi128EEENS7_ILi64EEENS7_ILi256EEEEEELi256ENS_6half_tEfNS_4arch4Sm80ELb1ELb0ELb1ELb0ELb0ELb0ELb1ELb1EEENS1_21CollectiveEpilogueFwdINS6_IJS8_SA_S9_EEENS6_IJNS7_ILi1EEESI_SI_EEESC_SE_Li256ELb0ELb1ELb1ELb0EEENS1_30DynamicPersistentTileSchedulerILi256ELi256ELb1ELb1ELb0EEEEEEEEEvNT_6ParamsE,@function
        .size           _ZN7cutlass13device_kernelIN5flash19enable_sm80_to_sm89INS1_16FlashAttnFwdSm80INS1_25CollectiveMainloopFwdSm80ILi8ELi1ELb1EN4cute5tupleIJNS5_1CILi128EEENS7_ILi64EEENS7_ILi256EEEEEELi256ENS_6half_tEfNS_4arch4Sm80ELb1ELb0ELb1ELb0ELb0ELb0ELb1ELb1EEENS1_21CollectiveEpilogueFwdINS6_IJS8_SA_S9_EEENS6_IJNS7_ILi1EEESI_SI_EEESC_SE_Li256ELb0ELb1ELb1ELb0EEENS1_30DynamicPersistentTileSchedulerILi256ELi256ELb1ELb1ELb0EEEEEEEEEvNT_6ParamsE,(.L_x_24 - _ZN7cutlass13device_kernelIN5flash19enable_sm80_to_sm89INS1_16FlashAttnFwdSm80INS1_25CollectiveMainloopFwdSm80ILi8ELi1ELb1EN4cute5tupleIJNS5_1CILi128EEENS7_ILi64EEENS7_ILi256EEEEEELi256ENS_6half_tEfNS_4arch4Sm80ELb1ELb0ELb1ELb0ELb0ELb0ELb1ELb1EEENS1_21CollectiveEpilogueFwdINS6_IJS8_SA_S9_EEENS6_IJNS7_ILi1EEESI_SI_EEESC_SE_Li256ELb0ELb1ELb1ELb0EEENS1_30DynamicPersistentTileSchedulerILi256ELi256ELb1ELb1ELb0EEEEEEEEEvNT_6ParamsE)
        .other          _ZN7cutlass13device_kernelIN5flash19enable_sm80_to_sm89INS1_16FlashAttnFwdSm80INS1_25CollectiveMainloopFwdSm80ILi8ELi1ELb1EN4cute5tupleIJNS5_1CILi128EEENS7_ILi64EEENS7_ILi256EEEEEELi256ENS_6half_tEfNS_4arch4Sm80ELb1ELb0ELb1ELb0ELb0ELb0ELb1ELb1EEENS1_21CollectiveEpilogueFwdINS6_IJS8_SA_S9_EEENS6_IJNS7_ILi1EEESI_SI_EEESC_SE_Li256ELb0ELb1ELb1ELb0EEENS1_30DynamicPersistentTileSchedulerILi256ELi256ELb1ELb1ELb0EEEEEEEEEvNT_6ParamsE,@"STO_CUDA_ENTRY STV_DEFAULT"
_ZN7cutlass13device_kernelIN5flash19enable_sm80_to_sm89INS1_16FlashAttnFwdSm80INS1_25CollectiveMainloopFwdSm80ILi8ELi1ELb1EN4cute5tupleIJNS5_1CILi128EEENS7_ILi64EEENS7_ILi256EEEEEELi256ENS_6half_tEfNS_4arch4Sm80ELb1ELb0ELb1ELb0ELb0ELb0ELb1ELb1EEENS1_21CollectiveEpilogueFwdINS6_IJS8_SA_S9_EEENS6_IJNS7_ILi1EEESI_SI_EEESC_SE_Li256ELb0ELb1ELb1ELb0EEENS1_30DynamicPersistentTileSchedulerILi256ELi256ELb1ELb1ELb0EEEEEEEEEvNT_6ParamsE:
[----:B------:R-:W-:Y:S01]  /*0000*/  LDC R1, c[0x0][0x37c] ;  /* 0x0000df00ff017b82 */ /* 0x000fe20000000800 */
[----:B------:R-:W-:Y:S05]  /*0010*/  EXIT ;  /* 0x000000000000794d */ /* 0x000fea0003800000 */
.L_x_6:
        /* <DEDUP_REMOVED lines=14> */
.L_x_24:


//--------------------- .text._ZN7cutlass13device_kernelIN5flash19enable_sm80_to_sm89INS1_16FlashAttnFwdSm80INS1_25CollectiveMainloopFwdSm80ILi8ELi1ELb1EN4cute5tupleIJNS5_1CILi128EEENS7_ILi48EEENS7_ILi256EEEEEELi256ENS_6half_tEfNS_4arch4Sm80ELb1ELb0ELb1ELb1ELb0ELb0ELb1ELb1EEENS1_21CollectiveEpilogueFwdINS6_IJS8_SA_S9_EEENS6_IJNS7_ILi1EEESI_SI_EEESC_SE_Li256ELb1ELb1ELb1ELb0EEENS1_36VarlenDynamicPersistentTileSchedulerILi128ELi48ELi256ELi256ELb1ELb1ELb0ELb1ELb1ELb1EEEEEEEEEvNT_6ParamsE --------------------------
	.section	.text._ZN7cutlass13device_kernelIN5flash19enable_sm80_to_sm89INS1_16FlashAttnFwdSm80INS1_25CollectiveMainloopFwdSm80ILi8ELi1ELb1EN4cute5tupleIJNS5_1CILi128EEENS7_ILi48EEENS7_ILi256EEEEEELi256ENS_6half_tEfNS_4arch4Sm80ELb1ELb0ELb1ELb1ELb0ELb0ELb1ELb1EEENS1_21CollectiveEpilogueFwdINS6_IJS8_SA_S9_EEENS6_IJNS7_ILi1EEESI_SI_EEESC_SE_Li256ELb1ELb1ELb1ELb0EEENS1_36VarlenDynamicPersistentTileSchedulerILi128ELi48ELi256ELi256ELb1ELb1ELb0ELb1ELb1ELb1EEEEEEEEEvNT_6ParamsE,"ax",@progbits
	.align	128
.text._ZN7cutlass13device_kernelIN5flash19enable_sm80_to_sm89INS1_16FlashAttnFwdSm80INS1_25CollectiveMainloopFwdSm80ILi8ELi1ELb1EN4cute5tupleIJNS5_1CILi128EEENS7_ILi48EEENS7_ILi256EEEEEELi256ENS_6half_tEfNS_4arch4Sm80ELb1ELb0ELb1ELb1ELb0ELb0ELb1ELb1EEENS1_21CollectiveEpilogueFwdINS6_IJS8_SA_S9_EEENS6_IJNS7_ILi1EEESI_SI_EEESC_SE_Li256ELb1ELb1ELb1ELb0EEENS1_36VarlenDynamicPersistentTileSchedulerILi128ELi48ELi256ELi256ELb1ELb1ELb0ELb1ELb1ELb1EEEEEEEEEvNT_6ParamsE:
        .type           _ZN7cutlass13device_kernelIN5flash19enable_sm80_to_sm89INS1_16FlashAttnFwdSm80INS1_25CollectiveMainloopFwdSm80ILi8ELi1ELb1EN4cute5tupleIJNS5_1CILi128EEENS7_ILi48EEENS7_ILi256EEEEEELi256ENS_6half_tEfNS_4arch4Sm80ELb1ELb0ELb1ELb1ELb0ELb0ELb1ELb1EEENS1_21CollectiveEpilogueFwdINS6_IJS8_SA_S9_EEENS6_IJNS7_ILi1EEESI_SI_EEESC_SE_Li256ELb1ELb1ELb1ELb0EEENS1_36VarlenDynamicPersistentTileSchedulerILi128ELi48ELi256ELi256ELb1ELb1ELb0ELb1ELb1ELb1EEEEEEEEEvNT_6ParamsE,@function
        .size           _ZN7cutlass13device_kernelIN5flash19enable_sm80_to_sm89INS1_16FlashAttnFwdSm80INS1_25CollectiveMainloopFwdSm80ILi8ELi1ELb1EN4cute5tupleIJNS5_1CILi128EEENS7_ILi48EEENS7_ILi256EEEEEELi256ENS_6half_tEfNS_4arch4Sm80ELb1ELb0ELb1ELb1ELb0ELb0ELb1ELb1EEENS1_21CollectiveEpilogueFwdINS6_IJS8_SA_S9_EEENS6_IJNS7_ILi1EEESI_SI_EEESC_SE_Li256ELb1ELb1ELb1ELb0EEENS1_36VarlenDynamicPersistentTileSchedulerILi128ELi48ELi256ELi256ELb1ELb1ELb0ELb1ELb1ELb1EEEEEEEEEvNT_6ParamsE,(.L_x_25 - _ZN7cutlass13device_kernelIN5flash19enable_sm80_to_sm89INS1_16FlashAttnFwdSm80INS1_25CollectiveMainloopFwdSm80ILi8ELi1ELb1EN4cute5tupleIJNS5_1CILi128EEENS7_ILi48EEENS7_ILi256EEEEEELi256ENS_6half_tEfNS_4arch4Sm80ELb1ELb0ELb1ELb1ELb0ELb0ELb1ELb1EEENS1_21CollectiveEpilogueFwdINS6_IJS8_SA_S9_EEENS6_IJNS7_ILi1EEESI_SI_EEESC_SE_Li256ELb1ELb1ELb1ELb0EEENS1_36VarlenDynamicPersistentTileSchedulerILi128ELi48ELi256ELi256ELb1ELb1ELb0ELb1ELb1ELb1EEEEEEEEEvNT_6ParamsE)
        .other          _ZN7cutlass13device_kernelIN5flash19enable_sm80_to_sm89INS1_16FlashAttnFwdSm80INS1_25CollectiveMainloopFwdSm80ILi8ELi1ELb1EN4cute5tupleIJNS5_1CILi128EEENS7_ILi48EEENS7_ILi256EEEEEELi256ENS_6half_tEfNS_4arch4Sm80ELb1ELb0ELb1ELb1ELb0ELb0ELb1ELb1EEENS1_21CollectiveEpilogueFwdINS6_IJS8_SA_S9_EEENS6_IJNS7_ILi1EEESI_SI_EEESC_SE_Li256ELb1ELb1ELb1ELb0EEENS1_36VarlenDynamicPersistentTileSchedulerILi128ELi48ELi256ELi256ELb1ELb1ELb0ELb1ELb1ELb1EEEEEEEEEvNT_6ParamsE,@"STO_CUDA_ENTRY STV_DEFAULT"
_ZN7cutlass13device_kernelIN5flash19enable_sm80_to_sm89INS1_16FlashAttnFwdSm80INS1_25CollectiveMainloopFwdSm80ILi8ELi1ELb1EN4cute5tupleIJNS5_1CILi128EEENS7_ILi48EEENS7_ILi256EEEEEELi256ENS_6half_tEfNS_4arch4Sm80ELb1ELb0ELb1ELb1ELb0ELb0ELb1ELb1EEENS1_21CollectiveEpilogueFwdINS6_IJS8_SA_S9_EEENS6_IJNS7_ILi1EEESI_SI_EEESC_SE_Li256ELb1ELb1ELb1ELb0EEENS1_36VarlenDynamicPersistentTileSchedulerILi128ELi48ELi256ELi256ELb1ELb1ELb0ELb1ELb1ELb1EEEEEEEEEvNT_6ParamsE:
[----:B------:R-:W-:Y:S01]  /*0000*/  LDC R1, c[0x0][0x37c] ;  /* 0x0000df00ff017b82 */ /* 0x000fe20000000800 */
[----:B------:R-:W-:Y:S05]  /*0010*/  EXIT ;  /* 0x000000000000794d */ /* 0x000fea0003800000 */
.L_x_7:
        /* <DEDUP_REMOVED lines=14> */
.L_x_25:


//--------------------- .text._ZN7cutlass13device_kernelIN5flash19enable_sm80_to_sm89INS1_16FlashAttnFwdSm80INS1_25CollectiveMainloopFwdSm80ILi8ELi1ELb0EN4cute5tupleIJNS5_1CILi128EEENS7_ILi32EEENS7_ILi256EEEEEELi256ENS_6half_tEfNS_4arch4Sm80ELb1ELb0ELb1ELb1ELb0ELb1ELb1ELb1EEENS1_21CollectiveEpilogueFwdINS6_IJS8_SA_S9_EEENS6_IJNS7_ILi1EEESI_SI_EEESC_SE_Li256ELb1ELb1ELb1ELb0EEENS1_36VarlenDynamicPersistentTileSchedulerILi128ELi32ELi256ELi256ELb1ELb1ELb0ELb1ELb1ELb1EEEEEEEEEvNT_6ParamsE --------------------------
	.section	.text._ZN7cutlass13device_kernelIN5flash19enable_sm80_to_sm89INS1_16FlashAttnFwdSm80INS1_25CollectiveMainloopFwdSm80ILi8ELi1ELb0EN4cute5tupleIJNS5_1CILi128EEENS7_ILi32EEENS7_ILi256EEEEEELi256ENS_6half_tEfNS_4arch4Sm80ELb1ELb0ELb1ELb1ELb0ELb1ELb1ELb1EEENS1_21CollectiveEpilogueFwdINS6_IJS8_SA_S9_EEENS6_IJNS7_ILi1EEESI_SI_EEESC_SE_Li256ELb1ELb1ELb1ELb0EEENS1_36VarlenDynamicPersistentTileSchedulerILi128ELi32ELi256ELi256ELb1ELb1ELb0ELb1ELb1ELb1EEEEEEEEEvNT_6ParamsE,"ax",@progbits
	.align	128
.text._ZN7cutlass13device_kernelIN5flash19enable_sm80_to_sm89INS1_16FlashAttnFwdSm80INS1_25CollectiveMainloopFwdSm80ILi8ELi1ELb0EN4cute5tupleIJNS5_1CILi128EEENS7_ILi32EEENS7_ILi256EEEEEELi256ENS_6half_tEfNS_4arch4Sm80ELb1ELb0ELb1ELb1ELb0ELb1ELb1ELb1EEENS1_21CollectiveEpilogueFwdINS6_IJS8_SA_S9_EEENS6_IJNS7_ILi1EEESI_SI_EEESC_SE_Li256ELb1ELb1ELb1ELb0EEENS1_36VarlenDynamicPersistentTileSchedulerILi128ELi32ELi256ELi256ELb1ELb1ELb0ELb1ELb1ELb1EEEEEEEEEvNT_6ParamsE:
        .type           _ZN7cutlass13device_kernelIN5flash19enable_sm80_to_sm89INS1_16FlashAttnFwdSm80INS1_25CollectiveMainloopFwdSm80ILi8ELi1ELb0EN4cute5tupleIJNS5_1CILi128EEENS7_ILi32EEENS7_ILi256EEEEEELi256ENS_6half_tEfNS_4arch4Sm80ELb1ELb0ELb1ELb1ELb0ELb1ELb1ELb1EEENS1_21CollectiveEpilogueFwdINS6_IJS8_SA_S9_EEENS6_IJNS7_ILi1EEESI_SI_EEESC_SE_Li256ELb1ELb1ELb1ELb0EEENS1_36VarlenDynamicPersistentTileSchedulerILi128ELi32ELi256ELi256ELb1ELb1ELb0ELb1ELb1ELb1EEEEEEEEEvNT_6ParamsE,@function
        .size           _ZN7cutlass13device_kernelIN5flash19enable_sm80_to_sm89INS1_16FlashAttnFwdSm80INS1_25CollectiveMainloopFwdSm80ILi8ELi1ELb0EN4cute5tupleIJNS5_1CILi128EEENS7_ILi32EEENS7_ILi256EEEEEELi256ENS_6half_tEfNS_4arch4Sm80ELb1ELb0ELb1ELb1ELb0ELb1ELb1ELb1EEENS1_21CollectiveEpilogueFwdINS6_IJS8_SA_S9_EEENS6_IJNS7_ILi1EEESI_SI_EEESC_SE_Li256ELb1ELb1ELb1ELb0EEENS1_36VarlenDynamicPersistentTileSchedulerILi128ELi32ELi256ELi256ELb1ELb1ELb0ELb1ELb1ELb1EEEEEEEEEvNT_6ParamsE,(.L_x_26 - _ZN7cutlass13device_kernelIN5flash19enable_sm80_to_sm89INS1_16FlashAttnFwdSm80INS1_25CollectiveMainloopFwdSm80ILi8ELi1ELb0EN4cute5tupleIJNS5_1CILi128EEENS7_ILi32EEENS7_ILi256EEEEEELi256ENS_6half_tEfNS_4arch4Sm80ELb1ELb0ELb1ELb1ELb0ELb1ELb1ELb1EEENS1_21CollectiveEpilogueFwdINS6_IJS8_SA_S9_EEENS6_IJNS7_ILi1EEESI_SI_EEESC_SE_Li256ELb1ELb1ELb1ELb0EEENS1_36VarlenDynamicPersistentTileSchedulerILi128ELi32ELi256ELi256ELb1ELb1ELb0ELb1ELb1ELb1EEEEEEEEEvNT_6ParamsE)
        .other          _ZN7cutlass13device_kernelIN5flash19enable_sm80_to_sm89INS1_16FlashAttnFwdSm80INS1_25CollectiveMainloopFwdSm80ILi8ELi1ELb0EN4cute5tupleIJNS5_1CILi128EEENS7_ILi32EEENS7_ILi256EEEEEELi256ENS_6half_tEfNS_4arch4Sm80ELb1ELb0ELb1ELb1ELb0ELb1ELb1ELb1EEENS1_21CollectiveEpilogueFwdINS6_IJS8_SA_S9_EEENS6_IJNS7_ILi1EEESI_SI_EEESC_SE_Li256ELb1ELb1ELb1ELb0EEENS1_36VarlenDynamicPersistentTileSchedulerILi128ELi32ELi256ELi256ELb1ELb1ELb0ELb1ELb1ELb1EEEEEEEEEvNT_6ParamsE,@"STO_CUDA_ENTRY STV_DEFAULT"
_ZN7cutlass13device_kernelIN5flash19enable_sm80_to_sm89INS1_16FlashAttnFwdSm80INS1_25CollectiveMainloopFwdSm80ILi8ELi1ELb0EN4cute5tupleIJNS5_1CILi128EEENS7_ILi32EEENS7_ILi256EEEEEELi256ENS_6half_tEfNS_4arch4Sm80ELb1ELb0ELb1ELb1ELb0ELb1ELb1ELb1EEENS1_21CollectiveEpilogueFwdINS6_IJS8_SA_S9_EEENS6_IJNS7_ILi1EEESI_SI_EEESC_SE_Li256ELb1ELb1ELb1ELb0EEENS1_36VarlenDynamicPersistentTileSchedulerILi128ELi32ELi256ELi256ELb1ELb1ELb0ELb1ELb1ELb1EEEEEEEEEvNT_6ParamsE:
[----:B------:R-:W-:Y:S01]  /*0000*/  LDC R1, c[0x0][0x37c] ;  /* 0x0000df00ff017b82 */ /* 0x000fe20000000800 */
[----:B------:R-:W-:Y:S05]  /*0010*/  EXIT ;  /* 0x000000000000794d */ /* 0x000fea0003800000 */
.L_x_8:
        /* <DEDUP_REMOVED lines=14> */
.L_x_26:


//--------------------- .text._ZN7cutlass13device_kernelIN5flash19enable_sm80_to_sm89INS1_16FlashAttnFwdSm80INS1_25CollectiveMainloopFwdSm80ILi8ELi1ELb0EN4cute5tupleIJNS5_1CILi128EEENS7_ILi96EEENS7_ILi256EEEEEELi256ENS_6half_tEfNS_4arch4Sm80ELb0ELb0ELb1ELb0ELb0ELb0ELb1ELb1EEENS1_21CollectiveEpilogueFwdINS6_IJS8_SA_S9_EEENS6_IJNS7_ILi1EEESI_SI_EEESC_SE_Li256ELb0ELb1ELb1ELb0EEENS1_19SingleTileSchedulerILb0ELb1ELb1ELi128EEEEEEEEEvNT_6ParamsE --------------------------
	.section	.text._ZN7cutlass13device_kernelIN5flash19enable_sm80_to_sm89INS1_16FlashAttnFwdSm80INS1_25CollectiveMainloopFwdSm80ILi8ELi1ELb0EN4cute5tupleIJNS5_1CILi128EEENS7_ILi96EEENS7_ILi256EEEEEELi256ENS_6half_tEfNS_4arch4Sm80ELb0ELb0ELb1ELb0ELb0ELb0ELb1ELb1EEENS1_21CollectiveEpilogueFwdINS6_IJS8_SA_S9_EEENS6_IJNS7_ILi1EEESI_SI_EEESC_SE_Li256ELb0ELb1ELb1ELb0EEENS1_19SingleTileSchedulerILb0ELb1ELb1ELi128EEEEEEEEEvNT_6ParamsE,"ax",@progbits
	.align	128
.text._ZN7cutlass13device_kernelIN5flash19enable_sm80_to_sm89INS1_16FlashAttnFwdSm80INS1_25CollectiveMainloopFwdSm80ILi8ELi1ELb0EN4cute5tupleIJNS5_1CILi128EEENS7_ILi96EEENS7_ILi256EEEEEELi256ENS_6half_tEfNS_4arch4Sm80ELb0ELb0ELb1ELb0ELb0ELb0ELb1ELb1EEENS1_21CollectiveEpilogueFwdINS6_IJS8_SA_S9_EEENS6_IJNS7_ILi1EEESI_SI_EEESC_SE_Li256ELb0ELb1ELb1ELb0EEENS1_19SingleTileSchedulerILb0ELb1ELb1ELi128EEEEEEEEEvNT_6ParamsE:
        .type           _ZN7cutlass13device_kernelIN5flash19enable_sm80_to_sm89INS1_16FlashAttnFwdSm80INS1_25CollectiveMainloopFwdSm80ILi8ELi1ELb0EN4cute5tupleIJNS5_1CILi128EEENS7_ILi96EEENS7_ILi256EEEEEELi256ENS_6half_tEfNS_4arch4Sm80ELb0ELb0ELb1ELb0ELb0ELb0ELb1ELb1EEENS1_21CollectiveEpilogueFwdINS6_IJS8_SA_S9_EEENS6_IJNS7_ILi1EEESI_SI_EEESC_SE_Li256ELb0ELb1ELb1ELb0EEENS1_19SingleTileSchedulerILb0ELb1ELb1ELi128EEEEEEEEEvNT_6ParamsE,@function
        .size           _ZN7cutlass13device_kernelIN5flash19enable_sm80_to_sm89INS1_16FlashAttnFwdSm80INS1_25CollectiveMainloopFwdSm80ILi8ELi1ELb0EN4cute5tupleIJNS5_1CILi128EEENS7_ILi96EEENS7_ILi256EEEEEELi256ENS_6half_tEfNS_4arch4Sm80ELb0ELb0ELb1ELb0ELb0ELb0ELb1ELb1EEENS1_21CollectiveEpilogueFwdINS6_IJS8_SA_S9_EEENS6_IJNS7_ILi1EEESI_SI_EEESC_SE_Li256ELb0ELb1ELb1ELb0EEENS1_19SingleTileSchedulerILb0ELb1ELb1ELi128EEEEEEEEEvNT_6ParamsE,(.L_x_27 - _ZN7cutlass13device_kernelIN5flash19enable_sm80_to_sm89INS1_16FlashAttnFwdSm80INS1_25CollectiveMainloopFwdSm80ILi8ELi1ELb0EN4cute5tupleIJNS5_1CILi128EEENS7_ILi96EEENS7_ILi256EEEEEELi256ENS_6half_tEfNS_4arch4Sm80ELb0ELb0ELb1ELb0ELb0ELb0ELb1ELb1EEENS1_21CollectiveEpilogueFwdINS6_IJS8_SA_S9_EEENS6_IJNS7_ILi1EEESI_SI_EEESC_SE_Li256ELb0ELb1ELb1ELb0EEENS1_19SingleTileSchedulerILb0ELb1ELb1ELi128EEEEEEEEEvNT_6ParamsE)
        .other          _ZN7cutlass13device_kernelIN5flash19enable_sm80_to_sm89INS1_16FlashAttnFwdSm80INS1_25CollectiveMainloopFwdSm80ILi8ELi1ELb0EN4cute5tupleIJNS5_1CILi128EEENS7_ILi96EEENS7_ILi256EEEEEELi256ENS_6half_tEfNS_4arch4Sm80ELb0ELb0ELb1ELb0ELb0ELb0ELb1ELb1EEENS1_21CollectiveEpilogueFwdINS6_IJS8_SA_S9_EEENS6_IJNS7_ILi1EEESI_SI_EEESC_SE_Li256ELb0ELb1ELb1ELb0EEENS1_19SingleTileSchedulerILb0ELb1ELb1ELi128EEEEEEEEEvNT_6ParamsE,@"STO_CUDA_ENTRY STV_DEFAULT"
_ZN7cutlass13device_kernelIN5flash19enable_sm80_to_sm89INS1_16FlashAttnFwdSm80INS1_25CollectiveMainloopFwdSm80ILi8ELi1ELb0EN4cute5tupleIJNS5_1CILi128EEENS7_ILi96EEENS7_ILi256EEEEEELi256ENS_6half_tEfNS_4arch4Sm80ELb0ELb0ELb1ELb0ELb0ELb0ELb1ELb1EEENS1_21CollectiveEpilogueFwdINS6_IJS8_SA_S9_EEENS6_IJNS7_ILi1EEESI_SI_EEESC_SE_Li256ELb0ELb1ELb1ELb0EEENS1_19SingleTileSchedulerILb0ELb1ELb1ELi128EEEEEEEEEvNT_6ParamsE:
[----:B------:R-:W-:Y:S01]  /*0000*/  LDC R1, c[0x0][0x37c] ;  /* 0x0000df00ff017b82 */ /* 0x000fe20000000800 */
[----:B------:R-:W-:Y:S05]  /*0010*/  EXIT ;  /* 0x000000000000794d */ /* 0x000fea0003800000 */
.L_x_9:
        /* <DEDUP_REMOVED lines=14> */
.L_x_27:


//--------------------- .text._ZN7cutlass13device_kernelIN5flash19enable_sm80_to_sm89INS1_16FlashAttnFwdSm80INS1_25CollectiveMainloopFwdSm80ILi8ELi1ELb0EN4cute5tupleIJNS5_1CILi128EEENS7_ILi64EEENS7_ILi256EEEEEELi256ENS_6half_tEfNS_4arch4Sm80ELb0ELb0ELb1ELb1ELb0ELb0ELb1ELb1EEENS1_21CollectiveEpilogueFwdINS6_IJS8_SA_S9_EEENS6_IJNS7_ILi1EEESI_SI_EEESC_SE_Li256ELb1ELb1ELb1ELb0EEENS1_36VarlenDynamicPersistentTileSchedulerILi128ELi64ELi256ELi256ELb1ELb1ELb0ELb0ELb1ELb1EEEEEEEEEvNT_6ParamsE --------------------------
	.section	.text._ZN7cutlass13device_kernelIN5flash19enable_sm80_to_sm89INS1_16FlashAttnFwdSm80INS1_25CollectiveMainloopFwdSm80ILi8ELi1ELb0EN4cute5tupleIJNS5_1CILi128EEENS7_ILi64EEENS7_ILi256EEEEEELi256ENS_6half_tEfNS_4arch4Sm80ELb0ELb0ELb1ELb1ELb0ELb0ELb1ELb1EEENS1_21CollectiveEpilogueFwdINS6_IJS8_SA_S9_EEENS6_IJNS7_ILi1EEESI_SI_EEESC_SE_Li256ELb1ELb1ELb1ELb0EEENS1_36VarlenDynamicPersistentTileSchedulerILi128ELi64ELi256ELi256ELb1ELb1ELb0ELb0ELb1ELb1EEEEEEEEEvNT_6ParamsE,"ax",@progbits
	.align	128
.text._ZN7cutlass13device_kernelIN5flash19enable_sm80_to_sm89INS1_16FlashAttnFwdSm80INS1_25CollectiveMainloopFwdSm80ILi8ELi1ELb0EN4cute5tupleIJNS5_1CILi128EEENS7_ILi64EEENS7_ILi256EEEEEELi256ENS_6half_tEfNS_4arch4Sm80ELb0ELb0ELb1ELb1ELb0ELb0ELb1ELb1EEENS1_21CollectiveEpilogueFwdINS6_IJS8_SA_S9_EEENS6_IJNS7_ILi1EEESI_SI_EEESC_SE_Li256ELb1ELb1ELb1ELb0EEENS1_36VarlenDynamicPersistentTileSchedulerILi128ELi64ELi256ELi256ELb1ELb1ELb0ELb0ELb1ELb1EEEEEEEEEvNT_6ParamsE:
        .type           _ZN7cutlass13device_kernelIN5flash19enable_sm80_to_sm89INS1_16FlashAttnFwdSm80INS1_25CollectiveMainloopFwdSm80ILi8ELi1ELb0EN4cute5tupleIJNS5_1CILi128EEENS7_ILi64EEENS7_ILi256EEEEEELi256ENS_6half_tEfNS_4arch4Sm80ELb0ELb0ELb1ELb1ELb0ELb0ELb1ELb1EEENS1_21CollectiveEpilogueFwdINS6_IJS8_SA_S9_EEENS6_IJNS7_ILi1EEESI_SI_EEESC_SE_Li256ELb1ELb1ELb1ELb0EEENS1_36VarlenDynamicPersistentTileSchedulerILi128ELi64ELi256ELi256ELb1ELb1ELb0ELb0ELb1ELb1EEEEEEEEEvNT_6ParamsE,@function
        .size           _ZN7cutlass13device_kernelIN5flash19enable_sm80_to_sm89INS1_16FlashAttnFwdSm80INS1_25CollectiveMainloopFwdSm80ILi8ELi1ELb0EN4cute5tupleIJNS5_1CILi128EEENS7_ILi64EEENS7_ILi256EEEEEELi256ENS_6half_tEfNS_4arch4Sm80ELb0ELb0ELb1ELb1ELb0ELb0ELb1ELb1EEENS1_21CollectiveEpilogueFwdINS6_IJS8_SA_S9_EEENS6_IJNS7_ILi1EEESI_SI_EEESC_SE_Li256ELb1ELb1ELb1ELb0EEENS1_36VarlenDynamicPersistentTileSchedulerILi128ELi64ELi256ELi256ELb1ELb1ELb0ELb0ELb1ELb1EEEEEEEEEvNT_6ParamsE,(.L_x_28 - _ZN7cutlass13device_kernelIN5flash19enable_sm80_to_sm89INS1_16FlashAttnFwdSm80INS1_25CollectiveMainloopFwdSm80ILi8ELi1ELb0EN4cute5tupleIJNS5_1CILi128EEENS7_ILi64EEENS7_ILi256EEEEEELi256ENS_6half_tEfNS_4arch4Sm80ELb0ELb0ELb1ELb1ELb0ELb0ELb1ELb1EEENS1_21CollectiveEpilogueFwdINS6_IJS8_SA_S9_EEENS6_IJNS7_ILi1EEESI_SI_EEESC_SE_Li256ELb1ELb1ELb1ELb0EEENS1_36VarlenDynamicPersistentTileSchedulerILi128ELi64ELi256ELi256ELb1ELb1ELb0ELb0ELb1ELb1EEEEEEEEEvNT_6ParamsE)
        .other          _ZN7cutlass13device_kernelIN5flash19enable_sm80_to_sm89INS1_16FlashAttnFwdSm80INS1_25CollectiveMainloopFwdSm80ILi8ELi1ELb0EN4cute5tupleIJNS5_1CILi128EEENS7_ILi64EEENS7_ILi256EEEEEELi256ENS_6half_tEfNS_4arch4Sm80ELb0ELb0ELb1ELb1ELb0ELb0ELb1ELb1EEENS1_21CollectiveEpilogueFwdINS6_IJS8_SA_S9_EEENS6_IJNS7_ILi1EEESI_SI_EEESC_SE_Li256ELb1ELb1ELb1ELb0EEENS1_36VarlenDynamicPersistentTileSchedulerILi128ELi64ELi256ELi256ELb1ELb1ELb0ELb0ELb1ELb1EEEEEEEEEvNT_6ParamsE,@"STO_CUDA_ENTRY STV_DEFAULT"
_ZN7cutlass13device_kernelIN5flash19enable_sm80_to_sm89INS1_16FlashAttnFwdSm80INS1_25CollectiveMainloopFwdSm80ILi8ELi1ELb0EN4cute5tupleIJNS5_1CILi128EEENS7_ILi64EEENS7_ILi256EEEEEELi256ENS_6half_tEfNS_4arch4Sm80ELb0ELb0ELb1ELb1ELb0ELb0ELb1ELb1EEENS1_21CollectiveEpilogueFwdINS6_IJS8_SA_S9_EEENS6_IJNS7_ILi1EEESI_SI_EEESC_SE_Li256ELb1ELb1ELb1ELb0EEENS1_36VarlenDynamicPersistentTileSchedulerILi128ELi64ELi256ELi256ELb1ELb1ELb0ELb0ELb1ELb1EEEEEEEEEvNT_6ParamsE:
[----:B------:R-:W-:Y:S01]  /*0000*/  LDC R1, c[0x0][0x37c] ;  /* 0x0000df00ff017b82 */ /* 0x000fe20000000800 */
[----:B------:R-:W-:Y:S05]  /*0010*/  EXIT ;  /* 0x000000000000794d */ /* 0x000fea0003800000 */
.L_x_10:
        /* <DEDUP_REMOVED lines=14> */
.L_x_28:


//--------------------- .text._ZN7cutlass13device_kernelIN5flash19enable_sm80_to_sm89INS1_16FlashAttnFwdSm80INS1_25CollectiveMainloopFwdSm80ILi8ELi1ELb0EN4cute5tupleIJNS5_1CILi128EEENS7_ILi48EEENS7_ILi256EEEEEELi256ENS_6half_tEfNS_4arch4Sm80ELb0ELb0ELb1ELb1ELb0ELb1ELb1ELb1EEENS1_21CollectiveEpilogueFwdINS6_IJS8_SA_S9_EEENS6_IJNS7_ILi1EEESI_SI_EEESC_SE_Li256ELb1ELb1ELb1ELb0EEENS1_36VarlenDynamicPersistentTileSchedulerILi128ELi48ELi256ELi256ELb1ELb1ELb0ELb0ELb1ELb1EEEEEEEEEvNT_6ParamsE --------------------------
	.section	.text._ZN7cutlass13device_kernelIN5flash19enable_sm80_to_sm89INS1_16FlashAttnFwdSm80INS1_25CollectiveMainloopFwdSm80ILi8ELi1ELb0EN4cute5tupleIJNS5_1CILi128EEENS7_ILi48EEENS7_ILi256EEEEEELi256ENS_6half_tEfNS_4arch4Sm80ELb0ELb0ELb1ELb1ELb0ELb1ELb1ELb1EEENS1_21CollectiveEpilogueFwdINS6_IJS8_SA_S9_EEENS6_IJNS7_ILi1EEESI_SI_EEESC_SE_Li256ELb1ELb1ELb1ELb0EEENS1_36VarlenDynamicPersistentTileSchedulerILi128ELi48ELi256ELi256ELb1ELb1ELb0ELb0ELb1ELb1EEEEEEEEEvNT_6ParamsE,"ax",@progbits
	.align	128
.text._ZN7cutlass13device_kernelIN5flash19enable_sm80_to_sm89INS1_16FlashAttnFwdSm80INS1_25CollectiveMainloopFwdSm80ILi8ELi1ELb0EN4cute5tupleIJNS5_1CILi128EEENS7_ILi48EEENS7_ILi256EEEEEELi256ENS_6half_tEfNS_4arch4Sm80ELb0ELb0ELb1ELb1ELb0ELb1ELb1ELb1EEENS1_21CollectiveEpilogueFwdINS6_IJS8_SA_S9_EEENS6_IJNS7_ILi1EEESI_SI_EEESC_SE_Li256ELb1ELb1ELb1ELb0EEENS1_36VarlenDynamicPersistentTileSchedulerILi128ELi48ELi256ELi256ELb1ELb1ELb0ELb0ELb1ELb1EEEEEEEEEvNT_6ParamsE:
        .type           _ZN7cutlass13device_kernelIN5flash19enable_sm80_to_sm89INS1_16FlashAttnFwdSm80INS1_25CollectiveMainloopFwdSm80ILi8ELi1ELb0EN4cute5tupleIJNS5_1CILi128EEENS7_ILi48EEENS7_ILi256EEEEEELi256ENS_6half_tEfNS_4arch4Sm80ELb0ELb0ELb1ELb1ELb0ELb1ELb1ELb1EEENS1_21CollectiveEpilogueFwdINS6_IJS8_SA_S9_EEENS6_IJNS7_ILi1EEESI_SI_EEESC_SE_Li256ELb1ELb1ELb1ELb0EEENS1_36VarlenDynamicPersistentTileSchedulerILi128ELi48ELi256ELi256ELb1ELb1ELb0ELb0ELb1ELb1EEEEEEEEEvNT_6ParamsE,@function
        .size           _ZN7cutlass13device_kernelIN5flash19enable_sm80_to_sm89INS1_16FlashAttnFwdSm80INS1_25CollectiveMainloopFwdSm80ILi8ELi1ELb0EN4cute5tupleIJNS5_1CILi128EEENS7_ILi48EEENS7_ILi256EEEEEELi256ENS_6half_tEfNS_4arch4Sm80ELb0ELb0ELb1ELb1ELb0ELb1ELb1ELb1EEENS1_21CollectiveEpilogueFwdINS6_IJS8_SA_S9_EEENS6_IJNS7_ILi1EEESI_SI_EEESC_SE_Li256ELb1ELb1ELb1ELb0EEENS1_36VarlenDynamicPersistentTileSchedulerILi128ELi48ELi256ELi256ELb1ELb1ELb0ELb0ELb1ELb1EEEEEEEEEvNT_6ParamsE,(.L_x_29 - _ZN7cutlass13device_kernelIN5flash19enable_sm80_to_sm89INS1_16FlashAttnFwdSm80INS1_25CollectiveMainloopFwdSm80ILi8ELi1ELb0EN4cute5tupleIJNS5_1CILi128EEENS7_ILi48EEENS7_ILi256EEEEEELi256ENS_6half_tEfNS_4arch4Sm80ELb0ELb0ELb1ELb1ELb0ELb1ELb1ELb1EEENS1_21CollectiveEpilogueFwdINS6_IJS8_SA_S9_EEENS6_IJNS7_ILi1EEESI_SI_EEESC_SE_Li256ELb1ELb1ELb1ELb0EEENS1_36VarlenDynamicPersistentTileSchedulerILi128ELi48ELi256ELi256ELb1ELb1ELb0ELb0ELb1ELb1EEEEEEEEEvNT_6ParamsE)
        .other          _ZN7cutlass13device_kernelIN5flash19enable_sm80_to_sm89INS1_16FlashAttnFwdSm80INS1_25CollectiveMainloopFwdSm80ILi8ELi1ELb0EN4cute5tupleIJNS5_1CILi128EEENS7_ILi48EEENS7_ILi256EEEEEELi256ENS_6half_tEfNS_4arch4Sm80ELb0ELb0ELb1ELb1ELb0ELb1ELb1ELb1EEENS1_21CollectiveEpilogueFwdINS6_IJS8_SA_S9_EEENS6_IJNS7_ILi1EEESI_SI_EEESC_SE_Li256ELb1ELb1ELb1ELb0EEENS1_36VarlenDynamicPersistentTileSchedulerILi128ELi48ELi256ELi256ELb1ELb1ELb0ELb0ELb1ELb1EEEEEEEEEvNT_6ParamsE,@"STO_CUDA_ENTRY STV_DEFAULT"
_ZN7cutlass13device_kernelIN5flash19enable_sm80_to_sm89INS1_16FlashAttnFwdSm80INS1_25CollectiveMainloopFwdSm80ILi8ELi1ELb0EN4cute5tupleIJNS5_1CILi128EEENS7_ILi48EEENS7_ILi256EEEEEELi256ENS_6half_tEfNS_4arch4Sm80ELb0ELb0ELb1ELb1ELb0ELb1ELb1ELb1EEENS1_21CollectiveEpilogueFwdINS6_IJS8_SA_S9_EEENS6_IJNS7_ILi1EEESI_SI_EEESC_SE_Li256ELb1ELb1ELb1ELb0EEENS1_36VarlenDynamicPersistentTileSchedulerILi128ELi48ELi256ELi256ELb1ELb1ELb0ELb0ELb1ELb1EEEEEEEEEvNT_6ParamsE:
[----:B------:R-:W-:Y:S01]  /*0000*/  LDC R1, c[0x0][0x37c] ;  /* 0x0000df00ff017b82 */ /* 0x000fe20000000800 */
[----:B------:R-:W-:Y:S05]  /*0010*/  EXIT ;  /* 0x000000000000794d */ /* 0x000fea0003800000 */
.L_x_11:
        /* <DEDUP_REMOVED lines=14> */
.L_x_29:


//--------------------- .text._ZN7cutlass13device_kernelIN5flash19enable_sm80_to_sm89INS1_16FlashAttnFwdSm80INS1_25CollectiveMainloopFwdSm80ILi8ELi1ELb0EN4cute5tupleIJNS5_1CILi128EEENS7_ILi64EEENS7_ILi256EEEEEELi256ENS_6half_tEfNS_4arch4Sm80ELb0ELb1ELb1ELb0ELb0ELb0ELb1ELb1EEENS1_21CollectiveEpilogueFwdINS6_IJS8_SA_S9_EEENS6_IJNS7_ILi1EEESI_SI_EEESC_SE_Li256ELb0ELb1ELb1ELb0EEENS1_19SingleTileSchedulerILb0ELb1ELb1ELi128EEEEEEEEEvNT_6ParamsE --------------------------
	.section	.text._ZN7cutlass13device_kernelIN5flash19enable_sm80_to_sm89INS1_16FlashAttnFwdSm80INS1_25CollectiveMainloopFwdSm80ILi8ELi1ELb0EN4cute5tupleIJNS5_1CILi128EEENS7_ILi64EEENS7_ILi256EEEEEELi256ENS_6half_tEfNS_4arch4Sm80ELb0ELb1ELb1ELb0ELb0ELb0ELb1ELb1EEENS1_21CollectiveEpilogueFwdINS6_IJS8_SA_S9_EEENS6_IJNS7_ILi1EEESI_SI_EEESC_SE_Li256ELb0ELb1ELb1ELb0EEENS1_19SingleTileSchedulerILb0ELb1ELb1ELi128EEEEEEEEEvNT_6ParamsE,"ax",@progbits
	.align	128
.text._ZN7cutlass13device_kernelIN5flash19enable_sm80_to_sm89INS1_16FlashAttnFwdSm80INS1_25CollectiveMainloopFwdSm80ILi8ELi1ELb0EN4cute5tupleIJNS5_1CILi128EEENS7_ILi64EEENS7_ILi256EEEEEELi256ENS_6half_tEfNS_4arch4Sm80ELb0ELb1ELb1ELb0ELb0ELb0ELb1ELb1EEENS1_21CollectiveEpilogueFwdINS6_IJS8_SA_S9_EEENS6_IJNS7_ILi1EEESI_SI_EEESC_SE_Li256ELb0ELb1ELb1ELb0EEENS1_19SingleTileSchedulerILb0ELb1ELb1ELi128EEEEEEEEEvNT_6ParamsE:
        .type           _ZN7cutlass13device_kernelIN5flash19enable_sm80_to_sm89INS1_16FlashAttnFwdSm80INS1_25CollectiveMainloopFwdSm80ILi8ELi1ELb0EN4cute5tupleIJNS5_1CILi128EEENS7_ILi64EEENS7_ILi256EEEEEELi256ENS_6half_tEfNS_4arch4Sm80ELb0ELb1ELb1ELb0ELb0ELb0ELb1ELb1EEENS1_21CollectiveEpilogueFwdINS6_IJS8_SA_S9_EEENS6_IJNS7_ILi1EEESI_SI_EEESC_SE_Li256ELb0ELb1ELb1ELb0EEENS1_19SingleTileSchedulerILb0ELb1ELb1ELi128EEEEEEEEEvNT_6ParamsE,@function
        .size           _ZN7cutlass13device_kernelIN5flash19enable_sm80_to_sm89INS1_16FlashAttnFwdSm80INS1_25CollectiveMainloopFwdSm80ILi8ELi1ELb0EN4cute5tupleIJNS5_1CILi128EEENS7_ILi64EEENS7_ILi256EEEEEELi256ENS_6half_tEfNS_4arch4Sm80ELb0ELb1ELb1ELb0ELb0ELb0ELb1ELb1EEENS1_21CollectiveEpilogueFwdINS6_IJS8_SA_S9_EEENS6_IJNS7_ILi1EEESI_SI_EEESC_SE_Li256ELb0ELb1ELb1ELb0EEENS1_19SingleTileSchedulerILb0ELb1ELb1ELi128EEEEEEEEEvNT_6ParamsE,(.L_x_30 - _ZN7cutlass13device_kernelIN5flash19enable_sm80_to_sm89INS1_16FlashAttnFwdSm80INS1_25CollectiveMainloopFwdSm80ILi8ELi1ELb0EN4cute5tupleIJNS5_1CILi128EEENS7_ILi64EEENS7_ILi256EEEEEELi256ENS_6half_tEfNS_4arch4Sm80ELb0ELb1ELb1ELb0ELb0ELb0ELb1ELb1EEENS1_21CollectiveEpilogueFwdINS6_IJS8_SA_S9_EEENS6_IJNS7_ILi1EEESI_SI_EEESC_SE_Li256ELb0ELb1ELb1ELb0EEENS1_19SingleTileSchedulerILb0ELb1ELb1ELi128EEEEEEEEEvNT_6ParamsE)
        .other          _ZN7cutlass13device_kernelIN5flash19enable_sm80_to_sm89INS1_16FlashAttnFwdSm80INS1_25CollectiveMainloopFwdSm80ILi8ELi1ELb0EN4cute5tupleIJNS5_1CILi128EEENS7_ILi64EEENS7_ILi256EEEEEELi256ENS_6half_tEfNS_4arch4Sm80ELb0ELb1ELb1ELb0ELb0ELb0ELb1ELb1EEENS1_21CollectiveEpilogueFwdINS6_IJS8_SA_S9_EEENS6_IJNS7_ILi1EEESI_SI_EEESC_SE_Li256ELb0ELb1ELb1ELb0EEENS1_19SingleTileSchedulerILb0ELb1ELb1ELi128EEEEEEEEEvNT_6ParamsE,@"STO_CUDA_ENTRY STV_DEFAULT"
_ZN7cutlass13device_kernelIN5flash19enable_sm80_to_sm89INS1_16FlashAttnFwdSm80INS1_25CollectiveMainloopFwdSm80ILi8ELi1ELb0EN4cute5tupleIJNS5_1CILi128EEENS7_ILi64EEENS7_ILi256EEEEEELi256ENS_6half_tEfNS_4arch4Sm80ELb0ELb1ELb1ELb0ELb0ELb0ELb1ELb1EEENS1_21CollectiveEpilogueFwdINS6_IJS8_SA_S9_EEENS6_IJNS7_ILi1EEESI_SI_EEESC_SE_Li256ELb0ELb1ELb1ELb0EEENS1_19SingleTileSchedulerILb0ELb1ELb1ELi128EEEEEEEEEvNT_6ParamsE:
[----:B------:R-:W-:Y:S01]  /*0000*/  LDC R1, c[0x0][0x37c] ;  /* 0x0000df00ff017b82 */ /* 0x000fe20000000800 */
[----:B------:R-:W-:Y:S05]  /*0010*/  EXIT ;  /* 0x000000000000794d */ /* 0x000fea0003800000 */
.L_x_12:
        /* <DEDUP_REMOVED lines=14> */
.L_x_30:


//--------------------- .text._ZN7cutlass13device_kernelIN5flash19enable_sm80_to_sm89INS1_16FlashAttnFwdSm80INS1_25CollectiveMainloopFwdSm80ILi8ELi1ELb0EN4cute5tupleIJNS5_1CILi128EEENS7_ILi64EEENS7_ILi256EEEEEELi256ENS_6half_tEfNS_4arch4Sm80ELb0ELb1ELb1ELb1ELb0ELb0ELb1ELb1EEENS1_21CollectiveEpilogueFwdINS6_IJS8_SA_S9_EEENS6_IJNS7_ILi1EEESI_SI_EEESC_SE_Li256ELb1ELb1ELb1ELb0EEENS1_36VarlenDynamicPersistentTileSchedulerILi128ELi64ELi256ELi256ELb1ELb1ELb0ELb1ELb0ELb1EEEEEEEEEvNT_6ParamsE --------------------------
	.section	.text._ZN7cutlass13device_kernelIN5flash19enable_sm80_to_sm89INS1_16FlashAttnFwdSm80INS1_25CollectiveMainloopFwdSm80ILi8ELi1ELb0EN4cute5tupleIJNS5_1CILi128EEENS7_ILi64EEENS7_ILi256EEEEEELi256ENS_6half_tEfNS_4arch4Sm80ELb0ELb1ELb1ELb1ELb0ELb0ELb1ELb1EEENS1_21CollectiveEpilogueFwdINS6_IJS8_SA_S9_EEENS6_IJNS7_ILi1EEESI_SI_EEESC_SE_Li256ELb1ELb1ELb1ELb0EEENS1_36VarlenDynamicPersistentTileSchedulerILi128ELi64ELi256ELi256ELb1ELb1ELb0ELb1ELb0ELb1EEEEEEEEEvNT_6ParamsE,"ax",@progbits
	.align	128
.text._ZN7cutlass13device_kernelIN5flash19enable_sm80_to_sm89INS1_16FlashAttnFwdSm80INS1_25CollectiveMainloopFwdSm80ILi8ELi1ELb0EN4cute5tupleIJNS5_1CILi128EEENS7_ILi64EEENS7_ILi256EEEEEELi256ENS_6half_tEfNS_4arch4Sm80ELb0ELb1ELb1ELb1ELb0ELb0ELb1ELb1EEENS1_21CollectiveEpilogueFwdINS6_IJS8_SA_S9_EEENS6_IJNS7_ILi1EEESI_SI_EEESC_SE_Li256ELb1ELb1ELb1ELb0EEENS1_36VarlenDynamicPersistentTileSchedulerILi128ELi64ELi256ELi256ELb1ELb1ELb0ELb1ELb0ELb1EEEEEEEEEvNT_6ParamsE:
        .type           _ZN7cutlass13device_kernelIN5flash19enable_sm80_to_sm89INS1_16FlashAttnFwdSm80INS1_25CollectiveMainloopFwdSm80ILi8ELi1ELb0EN4cute5tupleIJNS5_1CILi128EEENS7_ILi64EEENS7_ILi256EEEEEELi256ENS_6half_tEfNS_4arch4Sm80ELb0ELb1ELb1ELb1ELb0ELb0ELb1ELb1EEENS1_21CollectiveEpilogueFwdINS6_IJS8_SA_S9_EEENS6_IJNS7_ILi1EEESI_SI_EEESC_SE_Li256ELb1ELb1ELb1ELb0EEENS1_36VarlenDynamicPersistentTileSchedulerILi128ELi64ELi256ELi256ELb1ELb1ELb0ELb1ELb0ELb1EEEEEEEEEvNT_6ParamsE,@function
        .size           _ZN7cutlass13device_kernelIN5flash19enable_sm80_to_sm89INS1_16FlashAttnFwdSm80INS1_25CollectiveMainloopFwdSm80ILi8ELi1ELb0EN4cute5tupleIJNS5_1CILi128EEENS7_ILi64EEENS7_ILi256EEEEEELi256ENS_6half_tEfNS_4arch4Sm80ELb0ELb1ELb1ELb1ELb0ELb0ELb1ELb1EEENS1_21CollectiveEpilogueFwdINS6_IJS8_SA_S9_EEENS6_IJNS7_ILi1EEESI_SI_EEESC_SE_Li256ELb1ELb1ELb1ELb0EEENS1_36VarlenDynamicPersistentTileSchedulerILi128ELi64ELi256ELi256ELb1ELb1ELb0ELb1ELb0ELb1EEEEEEEEEvNT_6ParamsE,(.L_x_31 - _ZN7cutlass13device_kernelIN5flash19enable_sm80_to_sm89INS1_16FlashAttnFwdSm80INS1_25CollectiveMainloopFwdSm80ILi8ELi1ELb0EN4cute5tupleIJNS5_1CILi128EEENS7_ILi64EEENS7_ILi256EEEEEELi256ENS_6half_tEfNS_4arch4Sm80ELb0ELb1ELb1ELb1ELb0ELb0ELb1ELb1EEENS1_21CollectiveEpilogueFwdINS6_IJS8_SA_S9_EEENS6_IJNS7_ILi1EEESI_SI_EEESC_SE_Li256ELb1ELb1ELb1ELb0EEENS1_36VarlenDynamicPersistentTileSchedulerILi128ELi64ELi256ELi256ELb1ELb1ELb0ELb1ELb0ELb1EEEEEEEEEvNT_6ParamsE)
        .other          _ZN7cutlass13device_kernelIN5flash19enable_sm80_to_sm89INS1_16FlashAttnFwdSm80INS1_25CollectiveMainloopFwdSm80ILi8ELi1ELb0EN4cute5tupleIJNS5_1CILi128EEENS7_ILi64EEENS7_ILi256EEEEEELi256ENS_6half_tEfNS_4arch4Sm80ELb0ELb1ELb1ELb1ELb0ELb0ELb1ELb1EEENS1_21CollectiveEpilogueFwdINS6_IJS8_SA_S9_EEENS6_IJNS7_ILi1EEESI_SI_EEESC_SE_Li256ELb1ELb1ELb1ELb0EEENS1_36VarlenDynamicPersistentTileSchedulerILi128ELi64ELi256ELi256ELb1ELb1ELb0ELb1ELb0ELb1EEEEEEEEEvNT_6ParamsE,@"STO_CUDA_ENTRY STV_DEFAULT"
_ZN7cutlass13device_kernelIN5flash19enable_sm80_to_sm89INS1_16FlashAttnFwdSm80INS1_25CollectiveMainloopFwdSm80ILi8ELi1ELb0EN4cute5tupleIJNS5_1CILi128EEENS7_ILi64EEENS7_ILi256EEEEEELi256ENS_6half_tEfNS_4arch4Sm80ELb0ELb1ELb1ELb1ELb0ELb0ELb1ELb1EEENS1_21CollectiveEpilogueFwdINS6_IJS8_SA_S9_EEENS6_IJNS7_ILi1EEESI_SI_EEESC_SE_Li256ELb1ELb1ELb1ELb0EEENS1_36VarlenDynamicPersistentTileSchedulerILi128ELi64ELi256ELi256ELb1ELb1ELb0ELb1ELb0ELb1EEEEEEEEEvNT_6ParamsE:
[----:B------:R-:W-:Y:S01]  /*0000*/  LDC R1, c[0x0][0x37c] ;  /* 0x0000df00ff017b82 */ /* 0x000fe20000000800 */
[----:B------:R-:W-:Y:S05]  /*0010*/  EXIT ;  /* 0x000000000000794d */ /* 0x000fea0003800000 */
.L_x_13:
        /* <DEDUP_REMOVED lines=14> */
.L_x_31:


//--------------------- .text._ZN7cutlass13device_kernelIN5flash19enable_sm80_to_sm89INS1_16FlashAttnFwdSm80INS1_25CollectiveMainloopFwdSm80ILi8ELi1ELb0EN4cute5tupleIJNS5_1CILi128EEENS7_ILi48EEENS7_ILi256EEEEEELi256ENS_6half_tEfNS_4arch4Sm80ELb0ELb1ELb1ELb1ELb0ELb1ELb1ELb1EEENS1_21CollectiveEpilogueFwdINS6_IJS8_SA_S9_EEENS6_IJNS7_ILi1EEESI_SI_EEESC_SE_Li256ELb1ELb1ELb1ELb0EEENS1_36VarlenDynamicPersistentTileSchedulerILi128ELi48ELi256ELi256ELb1ELb1ELb0ELb1ELb0ELb1EEEEEEEEEvNT_6ParamsE --------------------------
	.section	.text._ZN7cutlass13device_kernelIN5flash19enable_sm80_to_sm89INS1_16FlashAttnFwdSm80INS1_25CollectiveMainloopFwdSm80ILi8ELi1ELb0EN4cute5tupleIJNS5_1CILi128EEENS7_ILi48EEENS7_ILi256EEEEEELi256ENS_6half_tEfNS_4arch4Sm80ELb0ELb1ELb1ELb1ELb0ELb1ELb1ELb1EEENS1_21CollectiveEpilogueFwdINS6_IJS8_SA_S9_EEENS6_IJNS7_ILi1EEESI_SI_EEESC_SE_Li256ELb1ELb1ELb1ELb0EEENS1_36VarlenDynamicPersistentTileSchedulerILi128ELi48ELi256ELi256ELb1ELb1ELb0ELb1ELb0ELb1EEEEEEEEEvNT_6ParamsE,"ax",@progbits
	.align	128
.text._ZN7cutlass13device_kernelIN5flash19enable_sm80_to_sm89INS1_16FlashAttnFwdSm80INS1_25CollectiveMainloopFwdSm80ILi8ELi1ELb0EN4cute5tupleIJNS5_1CILi128EEENS7_ILi48EEENS7_ILi256EEEEEELi256ENS_6half_tEfNS_4arch4Sm80ELb0ELb1ELb1ELb1ELb0ELb1ELb1ELb1EEENS1_21CollectiveEpilogueFwdINS6_IJS8_SA_S9_EEENS6_IJNS7_ILi1EEESI_SI_EEESC_SE_Li256ELb1ELb1ELb1ELb0EEENS1_36VarlenDynamicPersistentTileSchedulerILi128ELi48ELi256ELi256ELb1ELb1ELb0ELb1ELb0ELb1EEEEEEEEEvNT_6ParamsE:
        .type           _ZN7cutlass13device_kernelIN5flash19enable_sm80_to_sm89INS1_16FlashAttnFwdSm80INS1_25CollectiveMainloopFwdSm80ILi8ELi1ELb0EN4cute5tupleIJNS5_1CILi128EEENS7_ILi48EEENS7_ILi256EEEEEELi256ENS_6half_tEfNS_4arch4Sm80ELb0ELb1ELb1ELb1ELb0ELb1ELb1ELb1EEENS1_21CollectiveEpilogueFwdINS6_IJS8_SA_S9_EEENS6_IJNS7_ILi1EEESI_SI_EEESC_SE_Li256ELb1ELb1ELb1ELb0EEENS1_36VarlenDynamicPersistentTileSchedulerILi128ELi48ELi256ELi256ELb1ELb1ELb0ELb1ELb0ELb1EEEEEEEEEvNT_6ParamsE,@function
        .size           _ZN7cutlass13device_kernelIN5flash19enable_sm80_to_sm89INS1_16FlashAttnFwdSm80INS1_25CollectiveMainloopFwdSm80ILi8ELi1ELb0EN4cute5tupleIJNS5_1CILi128EEENS7_ILi48EEENS7_ILi256EEEEEELi256ENS_6half_tEfNS_4arch4Sm80ELb0ELb1ELb1ELb1ELb0ELb1ELb1ELb1EEENS1_21CollectiveEpilogueFwdINS6_IJS8_SA_S9_EEENS6_IJNS7_ILi1EEESI_SI_EEESC_SE_Li256ELb1ELb1ELb1ELb0EEENS1_36VarlenDynamicPersistentTileSchedulerILi128ELi48ELi256ELi256ELb1ELb1ELb0ELb1ELb0ELb1EEEEEEEEEvNT_6ParamsE,(.L_x_32 - _ZN7cutlass13device_kernelIN5flash19enable_sm80_to_sm89INS1_16FlashAttnFwdSm80INS1_25CollectiveMainloopFwdSm80ILi8ELi1ELb0EN4cute5tupleIJNS5_1CILi128EEENS7_ILi48EEENS7_ILi256EEEEEELi256ENS_6half_tEfNS_4arch4Sm80ELb0ELb1ELb1ELb1ELb0ELb1ELb1ELb1EEENS1_21CollectiveEpilogueFwdINS6_IJS8_SA_S9_EEENS6_IJNS7_ILi1EEESI_SI_EEESC_SE_Li256ELb1ELb1ELb1ELb0EEENS1_36VarlenDynamicPersistentTileSchedulerILi128ELi48ELi256ELi256ELb1ELb1ELb0ELb1ELb0ELb1EEEEEEEEEvNT_6ParamsE)
        .other          _ZN7cutlass13device_kernelIN5flash19enable_sm80_to_sm89INS1_16FlashAttnFwdSm80INS1_25CollectiveMainloopFwdSm80ILi8ELi1ELb0EN4cute5tupleIJNS5_1CILi128EEENS7_ILi48EEENS7_ILi256EEEEEELi256ENS_6half_tEfNS_4arch4Sm80ELb0ELb1ELb1ELb1ELb0ELb1ELb1ELb1EEENS1_21CollectiveEpilogueFwdINS6_IJS8_SA_S9_EEENS6_IJNS7_ILi1EEESI_SI_EEESC_SE_Li256ELb1ELb1ELb1ELb0EEENS1_36VarlenDynamicPersistentTileSchedulerILi128ELi48ELi256ELi256ELb1ELb1ELb0ELb1ELb0ELb1EEEEEEEEEvNT_6ParamsE,@"STO_CUDA_ENTRY STV_DEFAULT"
_ZN7cutlass13device_kernelIN5flash19enable_sm80_to_sm89INS1_16FlashAttnFwdSm80INS1_25CollectiveMainloopFwdSm80ILi8ELi1ELb0EN4cute5tupleIJNS5_1CILi128EEENS7_ILi48EEENS7_ILi256EEEEEELi256ENS_6half_tEfNS_4arch4Sm80ELb0ELb1ELb1ELb1ELb0ELb1ELb1ELb1EEENS1_21CollectiveEpilogueFwdINS6_IJS8_SA_S9_EEENS6_IJNS7_ILi1EEESI_SI_EEESC_SE_Li256ELb1ELb1ELb1ELb0EEENS1_36VarlenDynamicPersistentTileSchedulerILi128ELi48ELi256ELi256ELb1ELb1ELb0ELb1ELb0ELb1EEEEEEEEEvNT_6ParamsE:
[----:B------:R-:W-:Y:S01]  /*0000*/  LDC R1, c[0x0][0x37c] ;  /* 0x0000df00ff017b82 */ /* 0x000fe20000000800 */
[----:B------:R-:W-:Y:S05]  /*0010*/  EXIT ;  /* 0x000000000000794d */ /* 0x000fea0003800000 */
.L_x_14:
        /* <DEDUP_REMOVED lines=14> */
.L_x_32:


//--------------------- .text._ZN7cutlass13device_kernelIN5flash19enable_sm80_to_sm89INS1_16FlashAttnFwdSm80INS1_25CollectiveMainloopFwdSm80ILi8ELi1ELb0EN4cute5tupleIJNS5_1CILi128EEENS7_ILi96EEENS7_ILi256EEEEEELi256ENS_6half_tEfNS_4arch4Sm80ELb1ELb0ELb1ELb0ELb0ELb0ELb1ELb1EEENS1_21CollectiveEpilogueFwdINS6_IJS8_SA_S9_EEENS6_IJNS7_ILi1EEESI_SI_EEESC_SE_Li256ELb0ELb1ELb1ELb0EEENS1_30DynamicPersistentTileSchedulerILi256ELi256ELb1ELb1ELb0EEEEEEEEEvNT_6ParamsE --------------------------
	.section	.text._ZN7cutlass13device_kernelIN5flash19enable_sm80_to_sm89INS1_16FlashAttnFwdSm80INS1_25CollectiveMainloopFwdSm80ILi8ELi1ELb0EN4cute5tupleIJNS5_1CILi128EEENS7_ILi96EEENS7_ILi256EEEEEELi256ENS_6half_tEfNS_4arch4Sm80ELb1ELb0ELb1ELb0ELb0ELb0ELb1ELb1EEENS1_21CollectiveEpilogueFwdINS6_IJS8_SA_S9_EEENS6_IJNS7_ILi1EEESI_SI_EEESC_SE_Li256ELb0ELb1ELb1ELb0EEENS1_30DynamicPersistentTileSchedulerILi256ELi256ELb1ELb1ELb0EEEEEEEEEvNT_6ParamsE,"ax",@progbits
	.align	128
.text._ZN7cutlass13device_kernelIN5flash19enable_sm80_to_sm89INS1_16FlashAttnFwdSm80INS1_25CollectiveMainloopFwdSm80ILi8ELi1ELb0EN4cute5tupleIJNS5_1CILi128EEENS7_ILi96EEENS7_ILi256EEEEEELi256ENS_6half_tEfNS_4arch4Sm80ELb1ELb0ELb1ELb0ELb0ELb0ELb1ELb1EEENS1_21CollectiveEpilogueFwdINS6_IJS8_SA_S9_EEENS6_IJNS7_ILi1EEESI_SI_EEESC_SE_Li256ELb0ELb1ELb1ELb0EEENS1_30DynamicPersistentTileSchedulerILi256ELi256ELb1ELb1ELb0EEEEEEEEEvNT_6ParamsE:
        .type           _ZN7cutlass13device_kernelIN5flash19enable_sm80_to_sm89INS1_16FlashAttnFwdSm80INS1_25CollectiveMainloopFwdSm80ILi8ELi1ELb0EN4cute5tupleIJNS5_1CILi128EEENS7_ILi96EEENS7_ILi256EEEEEELi256ENS_6half_tEfNS_4arch4Sm80ELb1ELb0ELb1ELb0ELb0ELb0ELb1ELb1EEENS1_21CollectiveEpilogueFwdINS6_IJS8_SA_S9_EEENS6_IJNS7_ILi1EEESI_SI_EEESC_SE_Li256ELb0ELb1ELb1ELb0EEENS1_30DynamicPersistentTileSchedulerILi256ELi256ELb1ELb1ELb0EEEEEEEEEvNT_6ParamsE,@function
        .size           _ZN7cutlass13device_kernelIN5flash19enable_sm80_to_sm89INS1_16FlashAttnFwdSm80INS1_25CollectiveMainloopFwdSm80ILi8ELi1ELb0EN4cute5tupleIJNS5_1CILi128EEENS7_ILi96EEENS7_ILi256EEEEEELi256ENS_6half_tEfNS_4arch4Sm80ELb1ELb0ELb1ELb0ELb0ELb0ELb1ELb1EEENS1_21CollectiveEpilogueFwdINS6_IJS8_SA_S9_EEENS6_IJNS7_ILi1EEESI_SI_EEESC_SE_Li256ELb0ELb1ELb1ELb0EEENS1_30DynamicPersistentTileSchedulerILi256ELi256ELb1ELb1ELb0EEEEEEEEEvNT_6ParamsE,(.L_x_33 - _ZN7cutlass13device_kernelIN5flash19enable_sm80_to_sm89INS1_16FlashAttnFwdSm80INS1_25CollectiveMainloopFwdSm80ILi8ELi1ELb0EN4cute5tupleIJNS5_1CILi128EEENS7_ILi96EEENS7_ILi256EEEEEELi256ENS_6half_tEfNS_4arch4Sm80ELb1ELb0ELb1ELb0ELb0ELb0ELb1ELb1EEENS1_21CollectiveEpilogueFwdINS6_IJS8_SA_S9_EEENS6_IJNS7_ILi1EEESI_SI_EEESC_SE_Li256ELb0ELb1ELb1ELb0EEENS1_30DynamicPersistentTileSchedulerILi256ELi256ELb1ELb1ELb0EEEEEEEEEvNT_6ParamsE)
        .other          _ZN7cutlass13device_kernelIN5flash19enable_sm80_to_sm89INS1_16FlashAttnFwdSm80INS1_25CollectiveMainloopFwdSm80ILi8ELi1ELb0EN4cute5tupleIJNS5_1CILi128EEENS7_ILi96EEENS7_ILi256EEEEEELi256ENS_6half_tEfNS_4arch4Sm80ELb1ELb0ELb1ELb0ELb0ELb0ELb1ELb1EEENS1_21CollectiveEpilogueFwdINS6_IJS8_SA_S9_EEENS6_IJNS7_ILi1EEESI_SI_EEESC_SE_Li256ELb0ELb1ELb1ELb0EEENS1_30DynamicPersistentTileSchedulerILi256ELi256ELb1ELb1ELb0EEEEEEEEEvNT_6ParamsE,@"STO_CUDA_ENTRY STV_DEFAULT"
_ZN7cutlass13device_kernelIN5flash19enable_sm80_to_sm89INS1_16FlashAttnFwdSm80INS1_25CollectiveMainloopFwdSm80ILi8ELi1ELb0EN4cute5tupleIJNS5_1CILi128EEENS7_ILi96EEENS7_ILi256EEEEEELi256ENS_6half_tEfNS_4arch4Sm80ELb1ELb0ELb1ELb0ELb0ELb0ELb1ELb1EEENS1_21CollectiveEpilogueFwdINS6_IJS8_SA_S9_EEENS6_IJNS7_ILi1EEESI_SI_EEESC_SE_Li256ELb0ELb1ELb1ELb0EEENS1_30DynamicPersistentTileSchedulerILi256ELi256ELb1ELb1ELb0EEEEEEEEEvNT_6ParamsE:
[----:B------:R-:W-:Y:S01]  /*0000*/  LDC R1, c[0x0][0x37c] ;  /* 0x0000df00ff017b82 */ /* 0x000fe20000000800 */
[----:B------:R-:W-:Y:S05]  /*0010*/  EXIT ;  /* 0x000000000000794d */ /* 0x000fea0003800000 */
.L_x_15:
        /* <DEDUP_REMOVED lines=14> */
.L_x_33:


//--------------------- .text._ZN7cutlass13device_kernelIN5flash19enable_sm80_to_sm89INS1_16FlashAttnFwdSm80INS1_25CollectiveMainloopFwdSm80ILi8ELi1ELb0EN4cute5tupleIJNS5_1CILi128EEENS7_ILi64EEENS7_ILi256EEEEEELi256ENS_6half_tEfNS_4arch4Sm80ELb1ELb0ELb1ELb1ELb0ELb0ELb1ELb1EEENS1_21CollectiveEpilogueFwdINS6_IJS8_SA_S9_EEENS6_IJNS7_ILi1EEESI_SI_EEESC_SE_Li256ELb1ELb1ELb1ELb0EEENS1_36VarlenDynamicPersistentTileSchedulerILi128ELi64ELi256ELi256ELb1ELb1ELb0ELb1ELb1ELb1EEEEEEEEEvNT_6ParamsE --------------------------
	.section	.text._ZN7cutlass13device_kernelIN5flash19enable_sm80_to_sm89INS1_16FlashAttnFwdSm80INS1_25CollectiveMainloopFwdSm80ILi8ELi1ELb0EN4cute5tupleIJNS5_1CILi128EEENS7_ILi64EEENS7_ILi256EEEEEELi256ENS_6half_tEfNS_4arch4Sm80ELb1ELb0ELb1ELb1ELb0ELb0ELb1ELb1EEENS1_21CollectiveEpilogueFwdINS6_IJS8_SA_S9_EEENS6_IJNS7_ILi1EEESI_SI_EEESC_SE_Li256ELb1ELb1ELb1ELb0EEENS1_36VarlenDynamicPersistentTileSchedulerILi128ELi64ELi256ELi256ELb1ELb1ELb0ELb1ELb1ELb1EEEEEEEEEvNT_6ParamsE,"ax",@progbits
	.align	128
.text._ZN7cutlass13device_kernelIN5flash19enable_sm80_to_sm89INS1_16FlashAttnFwdSm80INS1_25CollectiveMainloopFwdSm80ILi8ELi1ELb0EN4cute5tupleIJNS5_1CILi128EEENS7_ILi64EEENS7_ILi256EEEEEELi256ENS_6half_tEfNS_4arch4Sm80ELb1ELb0ELb1ELb1ELb0ELb0ELb1ELb1EEENS1_21CollectiveEpilogueFwdINS6_IJS8_SA_S9_EEENS6_IJNS7_ILi1EEESI_SI_EEESC_SE_Li256ELb1ELb1ELb1ELb0EEENS1_36VarlenDynamicPersistentTileSchedulerILi128ELi64ELi256ELi256ELb1ELb1ELb0ELb1ELb1ELb1EEEEEEEEEvNT_6ParamsE:
        .type           _ZN7cutlass13device_kernelIN5flash19enable_sm80_to_sm89INS1_16FlashAttnFwdSm80INS1_25CollectiveMainloopFwdSm80ILi8ELi1ELb0EN4cute5tupleIJNS5_1CILi128EEENS7_ILi64EEENS7_ILi256EEEEEELi256ENS_6half_tEfNS_4arch4Sm80ELb1ELb0ELb1ELb1ELb0ELb0ELb1ELb1EEENS1_21CollectiveEpilogueFwdINS6_IJS8_SA_S9_EEENS6_IJNS7_ILi1EEESI_SI_EEESC_SE_Li256ELb1ELb1ELb1ELb0EEENS1_36VarlenDynamicPersistentTileSchedulerILi128ELi64ELi256ELi256ELb1ELb1ELb0ELb1ELb1ELb1EEEEEEEEEvNT_6ParamsE,@function
        .size           _ZN7cutlass13device_kernelIN5flash19enable_sm80_to_sm89INS1_16FlashAttnFwdSm80INS1_25CollectiveMainloopFwdSm80ILi8ELi1ELb0EN4cute5tupleIJNS5_1CILi128EEENS7_ILi64EEENS7_ILi256EEEEEELi256ENS_6half_tEfNS_4arch4Sm80ELb1ELb0ELb1ELb1ELb0ELb0ELb1ELb1EEENS1_21CollectiveEpilogueFwdINS6_IJS8_SA_S9_EEENS6_IJNS7_ILi1EEESI_SI_EEESC_SE_Li256ELb1ELb1ELb1ELb0EEENS1_36VarlenDynamicPersistentTileSchedulerILi128ELi64ELi256ELi256ELb1ELb1ELb0ELb1ELb1ELb1EEEEEEEEEvNT_6ParamsE,(.L_x_34 - _ZN7cutlass13device_kernelIN5flash19enable_sm80_to_sm89INS1_16FlashAttnFwdSm80INS1_25CollectiveMainloopFwdSm80ILi8ELi1ELb0EN4cute5tupleIJNS5_1CILi128EEENS7_ILi64EEENS7_ILi256EEEEEELi256ENS_6half_tEfNS_4arch4Sm80ELb1ELb0ELb1ELb1ELb0ELb0ELb1ELb1EEENS1_21CollectiveEpilogueFwdINS6_IJS8_SA_S9_EEENS6_IJNS7_ILi1EEESI_SI_EEESC_SE_Li256ELb1ELb1ELb1ELb0EEENS1_36VarlenDynamicPersistentTileSchedulerILi128ELi64ELi256ELi256ELb1ELb1ELb0ELb1ELb1ELb1EEEEEEEEEvNT_6ParamsE)
        .other          _ZN7cutlass13device_kernelIN5flash19enable_sm80_to_sm89INS1_16FlashAttnFwdSm80INS1_25CollectiveMainloopFwdSm80ILi8ELi1ELb0EN4cute5tupleIJNS5_1CILi128EEENS7_ILi64EEENS7_ILi256EEEEEELi256ENS_6half_tEfNS_4arch4Sm80ELb1ELb0ELb1ELb1ELb0ELb0ELb1ELb1EEENS1_21CollectiveEpilogueFwdINS6_IJS8_SA_S9_EEENS6_IJNS7_ILi1EEESI_SI_EEESC_SE_Li256ELb1ELb1ELb1ELb0EEENS1_36VarlenDynamicPersistentTileSchedulerILi128ELi64ELi256ELi256ELb1ELb1ELb0ELb1ELb1ELb1EEEEEEEEEvNT_6ParamsE,@"STO_CUDA_ENTRY STV_DEFAULT"
_ZN7cutlass13device_kernelIN5flash19enable_sm80_to_sm89INS1_16FlashAttnFwdSm80INS1_25CollectiveMainloopFwdSm80ILi8ELi1ELb0EN4cute5tupleIJNS5_1CILi128EEENS7_ILi64EEENS7_ILi256EEEEEELi256ENS_6half_tEfNS_4arch4Sm80ELb1ELb0ELb1ELb1ELb0ELb0ELb1ELb1EEENS1_21CollectiveEpilogueFwdINS6_IJS8_SA_S9_EEENS6_IJNS7_ILi1EEESI_SI_EEESC_SE_Li256ELb1ELb1ELb1ELb0EEENS1_36VarlenDynamicPersistentTileSchedulerILi128ELi64ELi256ELi256ELb1ELb1ELb0ELb1ELb1ELb1EEEEEEEEEvNT_6ParamsE:
[----:B------:R-:W-:Y:S01]  /*0000*/  LDC R1, c[0x0][0x37c] ;  /* 0x0000df00ff017b82 */ /* 0x000fe20000000800 */
[----:B------:R-:W-:Y:S05]  /*0010*/  EXIT ;  /* 0x000000000000794d */ /* 0x000fea0003800000 */
.L_x_16:
        /* <DEDUP_REMOVED lines=14> */
.L_x_34:


//--------------------- .text._ZN7cutlass13device_kernelIN5flash19enable_sm80_to_sm89INS1_16FlashAttnFwdSm80INS1_25CollectiveMainloopFwdSm80ILi8ELi1ELb0EN4cute5tupleIJNS5_1CILi128EEENS7_ILi48EEENS7_ILi256EEEEEELi256ENS_6half_tEfNS_4arch4Sm80ELb1ELb0ELb1ELb1ELb0ELb1ELb1ELb1EEENS1_21CollectiveEpilogueFwdINS6_IJS8_SA_S9_EEENS6_IJNS7_ILi1EEESI_SI_EEESC_SE_Li256ELb1ELb1ELb1ELb0EEENS1_36VarlenDynamicPersistentTileSchedulerILi128ELi48ELi256ELi256ELb1ELb1ELb0ELb1ELb1ELb1EEEEEEEEEvNT_6ParamsE --------------------------
	.section	.text._ZN7cutlass13device_kernelIN5flash19enable_sm80_to_sm89INS1_16FlashAttnFwdSm80INS1_25CollectiveMainloopFwdSm80ILi8ELi1ELb0EN4cute5tupleIJNS5_1CILi128EEENS7_ILi48EEENS7_ILi256EEEEEELi256ENS_6half_tEfNS_4arch4Sm80ELb1ELb0ELb1ELb1ELb0ELb1ELb1ELb1EEENS1_21CollectiveEpilogueFwdINS6_IJS8_SA_S9_EEENS6_IJNS7_ILi1EEESI_SI_EEESC_SE_Li256ELb1ELb1ELb1ELb0EEENS1_36VarlenDynamicPersistentTileSchedulerILi128ELi48ELi256ELi256ELb1ELb1ELb0ELb1ELb1ELb1EEEEEEEEEvNT_6ParamsE,"ax",@progbits
	.align	128
.text._ZN7cutlass13device_kernelIN5flash19enable_sm80_to_sm89INS1_16FlashAttnFwdSm80INS1_25CollectiveMainloopFwdSm80ILi8ELi1ELb0EN4cute5tupleIJNS5_1CILi128EEENS7_ILi48EEENS7_ILi256EEEEEELi256ENS_6half_tEfNS_4arch4Sm80ELb1ELb0ELb1ELb1ELb0ELb1ELb1ELb1EEENS1_21CollectiveEpilogueFwdINS6_IJS8_SA_S9_EEENS6_IJNS7_ILi1EEESI_SI_EEESC_SE_Li256ELb1ELb1ELb1ELb0EEENS1_36VarlenDynamicPersistentTileSchedulerILi128ELi48ELi256ELi256ELb1ELb1ELb0ELb1ELb1ELb1EEEEEEEEEvNT_6ParamsE:
        .type           _ZN7cutlass13device_kernelIN5flash19enable_sm80_to_sm89INS1_16FlashAttnFwdSm80INS1_25CollectiveMainloopFwdSm80ILi8ELi1ELb0EN4cute5tupleIJNS5_1CILi128EEENS7_ILi48EEENS7_ILi256EEEEEELi256ENS_6half_tEfNS_4arch4Sm80ELb1ELb0ELb1ELb1ELb0ELb1ELb1ELb1EEENS1_21CollectiveEpilogueFwdINS6_IJS8_SA_S9_EEENS6_IJNS7_ILi1EEESI_SI_EEESC_SE_Li256ELb1ELb1ELb1ELb0EEENS1_36VarlenDynamicPersistentTileSchedulerILi128ELi48ELi256ELi256ELb1ELb1ELb0ELb1ELb1ELb1EEEEEEEEEvNT_6ParamsE,@function
        .size           _ZN7cutlass13device_kernelIN5flash19enable_sm80_to_sm89INS1_16FlashAttnFwdSm80INS1_25CollectiveMainloopFwdSm80ILi8ELi1ELb0EN4cute5tupleIJNS5_1CILi128EEENS7_ILi48EEENS7_ILi256EEEEEELi256ENS_6half_tEfNS_4arch4Sm80ELb1ELb0ELb1ELb1ELb0ELb1ELb1ELb1EEENS1_21CollectiveEpilogueFwdINS6_IJS8_SA_S9_EEENS6_IJNS7_ILi1EEESI_SI_EEESC_SE_Li256ELb1ELb1ELb1ELb0EEENS1_36VarlenDynamicPersistentTileSchedulerILi128ELi48ELi256ELi256ELb1ELb1ELb0ELb1ELb1ELb1EEEEEEEEEvNT_6ParamsE,(.L_x_35 - _ZN7cutlass13device_kernelIN5flash19enable_sm80_to_sm89INS1_16FlashAttnFwdSm80INS1_25CollectiveMainloopFwdSm80ILi8ELi1ELb0EN4cute5tupleIJNS5_1CILi128EEENS7_ILi48EEENS7_ILi256EEEEEELi256ENS_6half_tEfNS_4arch4Sm80ELb1ELb0ELb1ELb1ELb0ELb1ELb1ELb1EEENS1_21CollectiveEpilogueFwdINS6_IJS8_SA_S9_EEENS6_IJNS7_ILi1EEESI_SI_EEESC_SE_Li256ELb1ELb1ELb1ELb0EEENS1_36VarlenDynamicPersistentTileSchedulerILi128ELi48ELi256ELi256ELb1ELb1ELb0ELb1ELb1ELb1EEEEEEEEEvNT_6ParamsE)
        .other          _ZN7cutlass13device_kernelIN5flash19enable_sm80_to_sm89INS1_16FlashAttnFwdSm80INS1_25CollectiveMainloopFwdSm80ILi8ELi1ELb0EN4cute5tupleIJNS5_1CILi128EEENS7_ILi48EEENS7_ILi256EEEEEELi256ENS_6half_tEfNS_4arch4Sm80ELb1ELb0ELb1ELb1ELb0ELb1ELb1ELb1EEENS1_21CollectiveEpilogueFwdINS6_IJS8_SA_S9_EEENS6_IJNS7_ILi1EEESI_SI_EEESC_SE_Li256ELb1ELb1ELb1ELb0EEENS1_36VarlenDynamicPersistentTileSchedulerILi128ELi48ELi256ELi256ELb1ELb1ELb0ELb1ELb1ELb1EEEEEEEEEvNT_6ParamsE,@"STO_CUDA_ENTRY STV_DEFAULT"
_ZN7cutlass13device_kernelIN5flash19enable_sm80_to_sm89INS1_16FlashAttnFwdSm80INS1_25CollectiveMainloopFwdSm80ILi8ELi1ELb0EN4cute5tupleIJNS5_1CILi128EEENS7_ILi48EEENS7_ILi256EEEEEELi256ENS_6half_tEfNS_4arch4Sm80ELb1ELb0ELb1ELb1ELb0ELb1ELb1ELb1EEENS1_21CollectiveEpilogueFwdINS6_IJS8_SA_S9_EEENS6_IJNS7_ILi1EEESI_SI_EEESC_SE_Li256ELb1ELb1ELb1ELb0EEENS1_36VarlenDynamicPersistentTileSchedulerILi128ELi48ELi256ELi256ELb1ELb1ELb0ELb1ELb1ELb1EEEEEEEEEvNT_6ParamsE:
[----:B------:R-:W-:Y:S01]  /*0000*/  LDC R1, c[0x0][0x37c] ;  /* 0x0000df00ff017b82 */ /* 0x000fe20000000800 */
[----:B------:R-:W-:Y:S05]  /*0010*/  EXIT ;  /* 0x000000000000794d */ /* 0x000fea0003800000 */
.L_x_17:
        /* <DEDUP_REMOVED lines=14> */
.L_x_35:


//--------------------- .nv.shared.reserved.0     --------------------------
	.section	.nv.shared.reserved.0,"aw",@nobits
	.weak		__nv_reservedSMEM_offset_0_alias
	.size		__nv_reservedSMEM_offset_0_alias, 0, 64
	.other		__nv_reservedSMEM_offset_0_alias,@"STO_CUDA_RESERVED_SHARED STV_DEFAULT"
__nv_reservedSMEM_offset_0_alias:
	.zero		0
	.zero		64


//--------------------- .nv.global                --------------------------
	.section	.nv.global,"aw",@nobits
.nv.global:
	.type		_ZN80_INTERNAL_96de87e3_44_flash_fwd_hdim256_fp16_split_softcap_sm80_cu_f3e6f9ee_38094cute1_E,@object
	.size		_ZN80_INTERNAL_96de87e3_44_flash_fwd_hdim256_fp16_split_softcap_sm80_cu_f3e6f9ee_38094cute1_E,(_ZN80_INTERNAL_96de87e3_44_flash_fwd_hdim256_fp16_split_softcap_sm80_cu_f3e6f9ee_38094cuda3std3__45__cpo6cbeginE - _ZN80_INTERNAL_96de87e3_44_flash_fwd_hdim256_fp16_split_softcap_sm80_cu_f3e6f9ee_38094cute1_E)
_ZN80_INTERNAL_96de87e3_44_flash_fwd_hdim256_fp16_split_softcap_sm80_cu_f3e6f9ee_38094cute1_E:
	.zero		1
	.type		_ZN80_INTERNAL_96de87e3_44_flash_fwd_hdim256_fp16_split_softcap_sm80_cu_f3e6f9ee_38094cuda3std3__45__cpo6cbeginE,@object
	.size		_ZN80_INTERNAL_96de87e3_44_flash_fwd_hdim256_fp16_split_softcap_sm80_cu_f3e6f9ee_38094cuda3std3__45__cpo6cbeginE,(_ZN80_INTERNAL_96de87e3_44_flash_fwd_hdim256_fp16_split_softcap_sm80_cu_f3e6f9ee_38094cuda3std3__48in_placeE - _ZN80_INTERNAL_96de87e3_44_flash_fwd_hdim256_fp16_split_softcap_sm80_cu_f3e6f9ee_38094cuda3std3__45__cpo6cbeginE)
_ZN80_INTERNAL_96de87e3_44_flash_fwd_hdim256_fp16_split_softcap_sm80_cu_f3e6f9ee_38094cuda3std3__45__cpo6cbeginE:
	.zero		1
	.type		_ZN80_INTERNAL_96de87e3_44_flash_fwd_hdim256_fp16_split_softcap_sm80_cu_f3e6f9ee_38094cuda3std3__48in_placeE,@object
	.size		_ZN80_INTERNAL_96de87e3_44_flash_fwd_hdim256_fp16_split_softcap_sm80_cu_f3e6f9ee_38094cuda3std3__48in_placeE,(_ZN80_INTERNAL_96de87e3_44_flash_fwd_hdim256_fp16_split_softcap_sm80_cu_f3e6f9ee_38094cuda3std6ranges3__45__cpo9iter_moveE - _ZN80_INTERNAL_96de87e3_44_flash_fwd_hdim256_fp16_split_softcap_sm80_cu_f3e6f9ee_38094cuda3std3__48in_placeE)
_ZN80_INTERNAL_96de87e3_44_flash_fwd_hdim256_fp16_split_softcap_sm80_cu_f3e6f9ee_38094cuda3std3__48in_placeE:
	.zero		1
	.type		_ZN80_INTERNAL_96de87e3_44_flash_fwd_hdim256_fp16_split_softcap_sm80_cu_f3e6f9ee_38094cuda3std6ranges3__45__cpo9iter_moveE,@object
	.size		_ZN80_INTERNAL_96de87e3_44_flash_fwd_hdim256_fp16_split_softcap_sm80_cu_f3e6f9ee_38094cuda3std6ranges3__45__cpo9iter_moveE,(_ZN80_INTERNAL_96de87e3_44_flash_fwd_hdim256_fp16_split_softcap_sm80_cu_f3e6f9ee_38094cuda3std3__45__cpo5beginE - _ZN80_INTERNAL_96de87e3_44_flash_fwd_hdim256_fp16_split_softcap_sm80_cu_f3e6f9ee_38094cuda3std6ranges3__45__cpo9iter_moveE)
_ZN80_INTERNAL_96de87e3_44_flash_fwd_hdim256_fp16_split_softcap_sm80_cu_f3e6f9ee_38094cuda3std6ranges3__45__cpo9iter_moveE:
	.zero		1
	.type		_ZN80_INTERNAL_96de87e3_44_flash_fwd_hdim256_fp16_split_softcap_sm80_cu_f3e6f9ee_38094cuda3std3__45__cpo5beginE,@object
	.size		_ZN80_INTERNAL_96de87e3_44_flash_fwd_hdim256_fp16_split_softcap_sm80_cu_f3e6f9ee_38094cuda3std3__45__cpo5beginE,(_ZN80_INTERNAL_96de87e3_44_flash_fwd_hdim256_fp16_split_softcap_sm80_cu_f3e6f9ee_38094cuda3std3__482_GLOBAL__N__96de87e3_44_flash_fwd_hdim256_fp16_split_softcap_sm80_cu_f3e6f9ee_38096ignoreE - _ZN80_INTERNAL_96de87e3_44_flash_fwd_hdim256_fp16_split_softcap_sm80_cu_f3e6f9ee_38094cuda3std3__45__cpo5beginE)
_ZN80_INTERNAL_96de87e3_44_flash_fwd_hdim256_fp16_split_softcap_sm80_cu_f3e6f9ee_38094cuda3std3__45__cpo5beginE:
	.zero		1
	.type		_ZN80_INTERNAL_96de87e3_44_flash_fwd_hdim256_fp16_split_softcap_sm80_cu_f3e6f9ee_38094cuda3std3__482_GLOBAL__N__96de87e3_44_flash_fwd_hdim256_fp16_split_softcap_sm80_cu_f3e6f9ee_38096ignoreE,@object
	.size		_ZN80_INTERNAL_96de87e3_44_flash_fwd_hdim256_fp16_split_softcap_sm80_cu_f3e6f9ee_38094cuda3std3__482_GLOBAL__N__96de87e3_44_flash_fwd_hdim256_fp16_split_softcap_sm80_cu_f3e6f9ee_38096ignoreE,(_ZN80_INTERNAL_96de87e3_44_flash_fwd_hdim256_fp16_split_softcap_sm80_cu_f3e6f9ee_38094cute7productE - _ZN80_INTERNAL_96de87e3_44_flash_fwd_hdim256_fp16_split_softcap_sm80_cu_f3e6f9ee_38094cuda3std3__482_GLOBAL__N__96de87e3_44_flash_fwd_hdim256_fp16_split_softcap_sm80_cu_f3e6f9ee_38096ignoreE)
_ZN80_INTERNAL_96de87e3_44_flash_fwd_hdim256_fp16_split_softcap_sm80_cu_f3e6f9ee_38094cuda3std3__482_GLOBAL__N__96de87e3_44_flash_fwd_hdim256_fp16_split_softcap_sm80_cu_f3e6f9ee_38096ignoreE:
	.zero		1
	.type		_ZN80_INTERNAL_96de87e3_44_flash_fwd_hdim256_fp16_split_softcap_sm80_cu_f3e6f9ee_38094cute7productE,@object
	.size		_ZN80_INTERNAL_96de87e3_44_flash_fwd_hdim256_fp16_split_softcap_sm80_cu_f3e6f9ee_38094cute7productE,(_ZN80_INTERNAL_96de87e3_44_flash_fwd_hdim256_fp16_split_softcap_sm80_cu_f3e6f9ee_38094cuda3std3__45__cpo3endE - _ZN80_INTERNAL_96de87e3_44_flash_fwd_hdim256_fp16_split_softcap_sm80_cu_f3e6f9ee_38094cute7productE)
_ZN80_INTERNAL_96de87e3_44_flash_fwd_hdim256_fp16_split_softcap_sm80_cu_f3e6f9ee_38094cute7productE:
	.zero		1
	.type		_ZN80_INTERNAL_96de87e3_44_flash_fwd_hdim256_fp16_split_softcap_sm80_cu_f3e6f9ee_38094cuda3std3__45__cpo3endE,@object
	.size		_ZN80_INTERNAL_96de87e3_44_flash_fwd_hdim256_fp16_split_softcap_sm80_cu_f3e6f9ee_38094cuda3std3__45__cpo3endE,(_ZN80_INTERNAL_96de87e3_44_flash_fwd_hdim256_fp16_split_softcap_sm80_cu_f3e6f9ee_38094cuda3std3__419piecewise_constructE - _ZN80_INTERNAL_96de87e3_44_flash_fwd_hdim256_fp16_split_softcap_sm80_cu_f3e6f9ee_38094cuda3std3__45__cpo3endE)
_ZN80_INTERNAL_96de87e3_44_flash_fwd_hdim256_fp16_split_softcap_sm80_cu_f3e6f9ee_38094cuda3std3__45__cpo3endE:
	.zero		1
	.type		_ZN80_INTERNAL_96de87e3_44_flash_fwd_hdim256_fp16_split_softcap_sm80_cu_f3e6f9ee_38094cuda3std3__419piecewise_constructE,@object
	.size		_ZN80_INTERNAL_96de87e3_44_flash_fwd_hdim256_fp16_split_softcap_sm80_cu_f3e6f9ee_38094cuda3std3__419piecewise_constructE,(_ZN80_INTERNAL_96de87e3_44_flash_fwd_hdim256_fp16_split_softcap_sm80_cu_f3e6f9ee_38094cuda3std3__45__cpo4cendE - _ZN80_INTERNAL_96de87e3_44_flash_fwd_hdim256_fp16_split_softcap_sm80_cu_f3e6f9ee_38094cuda3std3__419piecewise_constructE)
_ZN80_INTERNAL_96de87e3_44_flash_fwd_hdim256_fp16_split_softcap_sm80_cu_f3e6f9ee_38094cuda3std3__419piecewise_constructE:
	.zero		1
	.type		_ZN80_INTERNAL_96de87e3_44_flash_fwd_hdim256_fp16_split_softcap_sm80_cu_f3e6f9ee_38094cuda3std3__45__cpo4cendE,@object
	.size		_ZN80_INTERNAL_96de87e3_44_flash_fwd_hdim256_fp16_split_softcap_sm80_cu_f3e6f9ee_38094cuda3std3__45__cpo4cendE,(_ZN80_INTERNAL_96de87e3_44_flash_fwd_hdim256_fp16_split_softcap_sm80_cu_f3e6f9ee_38094cuda3std6ranges3__45__cpo4swapE - _ZN80_INTERNAL_96de87e3_44_flash_fwd_hdim256_fp16_split_softcap_sm80_cu_f3e6f9ee_38094cuda3std3__45__cpo4cendE)
_ZN80_INTERNAL_96de87e3_44_flash_fwd_hdim256_fp16_split_softcap_sm80_cu_f3e6f9ee_38094cuda3std3__45__cpo4cendE:
	.zero		1
	.type		_ZN80_INTERNAL_96de87e3_44_flash_fwd_hdim256_fp16_split_softcap_sm80_cu_f3e6f9ee_38094cuda3std6ranges3__45__cpo4swapE,@object
	.size		_ZN80_INTERNAL_96de87e3_44_flash_fwd_hdim256_fp16_split_softcap_sm80_cu_f3e6f9ee_38094cuda3std6ranges3__45__cpo4swapE,(.L_7 - _ZN80_INTERNAL_96de87e3_44_flash_fwd_hdim256_fp16_split_softcap_sm80_cu_f3e6f9ee_38094cuda3std6ranges3__45__cpo4swapE)
_ZN80_INTERNAL_96de87e3_44_flash_fwd_hdim256_fp16_split_softcap_sm80_cu_f3e6f9ee_38094cuda3std6ranges3__45__cpo4swapE:
	.zero		1
.L_7:


//--------------------- .nv.constant0._ZN7cutlass13device_kernelIN5flash19enable_sm80_to_sm89INS1_16FlashAttnFwdSm80INS1_25CollectiveMainloopFwdSm80ILi8ELi1ELb1EN4cute5tupleIJNS5_1CILi128EEENS7_ILi64EEENS7_ILi256EEEEEELi256ENS_6half_tEfNS_4arch4Sm80ELb0ELb0ELb1ELb0ELb0ELb0ELb1ELb1EEENS1_21CollectiveEpilogueFwdINS6_IJS8_SA_S9_EEENS6_IJNS7_ILi1EEESI_SI_EEESC_SE_Li256ELb0ELb1ELb1ELb0EEENS1_19SingleTileSchedulerILb0ELb1ELb1ELi128EEEEEEEEEvNT_6ParamsE --------------------------
	.section	.nv.constant0._ZN7cutlass13device_kernelIN5flash19enable_sm80_to_sm89INS1_16FlashAttnFwdSm80INS1_25CollectiveMainloopFwdSm80ILi8ELi1ELb1EN4cute5tupleIJNS5_1CILi128EEENS7_ILi64EEENS7_ILi256EEEEEELi256ENS_6half_tEfNS_4arch4Sm80ELb0ELb0ELb1ELb0ELb0ELb0ELb1ELb1EEENS1_21CollectiveEpilogueFwdINS6_IJS8_SA_S9_EEENS6_IJNS7_ILi1EEESI_SI_EEESC_SE_Li256ELb0ELb1ELb1ELb0EEENS1_19SingleTileSchedulerILb0ELb1ELb1ELi128EEEEEEEEEvNT_6ParamsE,"a",@progbits
	.sectionflags	@""
	.align	4
.nv.constant0._ZN7cutlass13device_kernelIN5flash19enable_sm80_to_sm89INS1_16FlashAttnFwdSm80INS1_25CollectiveMainloopFwdSm80ILi8ELi1ELb1EN4cute5tupleIJNS5_1CILi128EEENS7_ILi64EEENS7_ILi256EEEEEELi256ENS_6half_tEfNS_4arch4Sm80ELb0ELb0ELb1ELb0ELb0ELb0ELb1ELb1EEENS1_21CollectiveEpilogueFwdINS6_IJS8_SA_S9_EEENS6_IJNS7_ILi1EEESI_SI_EEESC_SE_Li256ELb0ELb1ELb1ELb0EEENS1_19SingleTileSchedulerILb0ELb1ELb1ELi128EEEEEEEEEvNT_6ParamsE:
	.zero		1944


//--------------------- .nv.constant0._ZN7cutlass13device_kernelIN5flash19enable_sm80_to_sm89INS1_16FlashAttnFwdSm80INS1_25CollectiveMainloopFwdSm80ILi8ELi1ELb1EN4cute5tupleIJNS5_1CILi128EEENS7_ILi48EEENS7_ILi256EEEEEELi256ENS_6half_tEfNS_4arch4Sm80ELb0ELb0ELb1ELb1ELb0ELb0ELb1ELb1EEENS1_21CollectiveEpilogueFwdINS6_IJS8_SA_S9_EEENS6_IJNS7_ILi1EEESI_SI_EEESC_SE_Li256ELb1ELb1ELb1ELb0EEENS1_36VarlenDynamicPersistentTileSchedulerILi128ELi48ELi256ELi256ELb1ELb1ELb0ELb0ELb1ELb1EEEEEEEEEvNT_6ParamsE --------------------------
	.section	.nv.constant0._ZN7cutlass13device_kernelIN5flash19enable_sm80_to_sm89INS1_16FlashAttnFwdSm80INS1_25CollectiveMainloopFwdSm80ILi8ELi1ELb1EN4cute5tupleIJNS5_1CILi128EEENS7_ILi48EEENS7_ILi256EEEEEELi256ENS_6half_tEfNS_4arch4Sm80ELb0ELb0ELb1ELb1ELb0ELb0ELb1ELb1EEENS1_21CollectiveEpilogueFwdINS6_IJS8_SA_S9_EEENS6_IJNS7_ILi1EEESI_SI_EEESC_SE_Li256ELb1ELb1ELb1ELb0EEENS1_36VarlenDynamicPersistentTileSchedulerILi128ELi48ELi256ELi256ELb1ELb1ELb0ELb0ELb1ELb1EEEEEEEEEvNT_6ParamsE,"a",@progbits
	.sectionflags	@""
	.align	4
.nv.constant0._ZN7cutlass13device_kernelIN5flash19enable_sm80_to_sm89INS1_16FlashAttnFwdSm80INS1_25CollectiveMainloopFwdSm80ILi8ELi1ELb1EN4cute5tupleIJNS5_1CILi128EEENS7_ILi48EEENS7_ILi256EEEEEELi256ENS_6half_tEfNS_4arch4Sm80ELb0ELb0ELb1ELb1ELb0ELb0ELb1ELb1EEENS1_21CollectiveEpilogueFwdINS6_IJS8_SA_S9_EEENS6_IJNS7_ILi1EEESI_SI_EEESC_SE_Li256ELb1ELb1ELb1ELb0EEENS1_36VarlenDynamicPersistentTileSchedulerILi128ELi48ELi256ELi256ELb1ELb1ELb0ELb0ELb1ELb1EEEEEEEEEvNT_6ParamsE:
	.zero		1976


//--------------------- .nv.constant0._ZN7cutlass13device_kernelIN5flash19enable_sm80_to_sm89INS1_16FlashAttnFwdSm80INS1_25CollectiveMainloopFwdSm80ILi8ELi1ELb0EN4cute5tupleIJNS5_1CILi128EEENS7_ILi32EEENS7_ILi256EEEEEELi256ENS_6half_tEfNS_4arch4Sm80ELb0ELb0ELb1ELb1ELb0ELb1ELb1ELb1EEENS1_21CollectiveEpilogueFwdINS6_IJS8_SA_S9_EEENS6_IJNS7_ILi1EEESI_SI_EEESC_SE_Li256ELb1ELb1ELb1ELb0EEENS1_36VarlenDynamicPersistentTileSchedulerILi128ELi32ELi256ELi256ELb1ELb1ELb0ELb0ELb1ELb1EEEEEEEEEvNT_6ParamsE --------------------------
	.section	.nv.constant0._ZN7cutlass13device_kernelIN5flash19enable_sm80_to_sm89INS1_16FlashAttnFwdSm80INS1_25CollectiveMainloopFwdSm80ILi8ELi1ELb0EN4cute5tupleIJNS5_1CILi128EEENS7_ILi32EEENS7_ILi256EEEEEELi256ENS_6half_tEfNS_4arch4Sm80ELb0ELb0ELb1ELb1ELb0ELb1ELb1ELb1EEENS1_21CollectiveEpilogueFwdINS6_IJS8_SA_S9_EEENS6_IJNS7_ILi1EEESI_SI_EEESC_SE_Li256ELb1ELb1ELb1ELb0EEENS1_36VarlenDynamicPersistentTileSchedulerILi128ELi32ELi256ELi256ELb1ELb1ELb0ELb0ELb1ELb1EEEEEEEEEvNT_6ParamsE,"a",@progbits
	.sectionflags	@""
	.align	4
.nv.constant0._ZN7cutlass13device_kernelIN5flash19enable_sm80_to_sm89INS1_16FlashAttnFwdSm80INS1_25CollectiveMainloopFwdSm80ILi8ELi1ELb0EN4cute5tupleIJNS5_1CILi128EEENS7_ILi32EEENS7_ILi256EEEEEELi256ENS_6half_tEfNS_4arch4Sm80ELb0ELb0ELb1ELb1ELb0ELb1ELb1ELb1EEENS1_21CollectiveEpilogueFwdINS6_IJS8_SA_S9_EEENS6_IJNS7_ILi1EEESI_SI_EEESC_SE_Li256ELb1ELb1ELb1ELb0EEENS1_36VarlenDynamicPersistentTileSchedulerILi128ELi32ELi256ELi256ELb1ELb1ELb0ELb0ELb1ELb1EEEEEEEEEvNT_6ParamsE:
	.zero		1976


//--------------------- .nv.constant0._ZN7cutlass13device_kernelIN5flash19enable_sm80_to_sm89INS1_16FlashAttnFwdSm80INS1_25CollectiveMainloopFwdSm80ILi8ELi1ELb1EN4cute5tupleIJNS5_1CILi128EEENS7_ILi48EEENS7_ILi256EEEEEELi256ENS_6half_tEfNS_4arch4Sm80ELb0ELb1ELb1ELb0ELb0ELb0ELb1ELb1EEENS1_21CollectiveEpilogueFwdINS6_IJS8_SA_S9_EEENS6_IJNS7_ILi1EEESI_SI_EEESC_SE_Li256ELb0ELb1ELb1ELb0EEENS1_19SingleTileSchedulerILb0ELb1ELb1ELi128EEEEEEEEEvNT_6ParamsE --------------------------
	.section	.nv.constant0._ZN7cutlass13device_kernelIN5flash19enable_sm80_to_sm89INS1_16FlashAttnFwdSm80INS1_25CollectiveMainloopFwdSm80ILi8ELi1ELb1EN4cute5tupleIJNS5_1CILi128EEENS7_ILi48EEENS7_ILi256EEEEEELi256ENS_6half_tEfNS_4arch4Sm80ELb0ELb1ELb1ELb0ELb0ELb0ELb1ELb1EEENS1_21CollectiveEpilogueFwdINS6_IJS8_SA_S9_EEENS6_IJNS7_ILi1EEESI_SI_EEESC_SE_Li256ELb0ELb1ELb1ELb0EEENS1_19SingleTileSchedulerILb0ELb1ELb1ELi128EEEEEEEEEvNT_6ParamsE,"a",@progbits
	.sectionflags	@""
	.align	4
.nv.constant0._ZN7cutlass13device_kernelIN5flash19enable_sm80_to_sm89INS1_16FlashAttnFwdSm80INS1_25CollectiveMainloopFwdSm80ILi8ELi1ELb1EN4cute5tupleIJNS5_1CILi128EEENS7_ILi48EEENS7_ILi256EEEEEELi256ENS_6half_tEfNS_4arch4Sm80ELb0ELb1ELb1ELb0ELb0ELb0ELb1ELb1EEENS1_21CollectiveEpilogueFwdINS6_IJS8_SA_S9_EEENS6_IJNS7_ILi1EEESI_SI_EEESC_SE_Li256ELb0ELb1ELb1ELb0EEENS1_19SingleTileSchedulerILb0ELb1ELb1ELi128EEEEEEEEEvNT_6ParamsE:
	.zero		1944


//--------------------- .nv.constant0._ZN7cutlass13device_kernelIN5flash19enable_sm80_to_sm89INS1_16FlashAttnFwdSm80INS1_25CollectiveMainloopFwdSm80ILi8ELi1ELb1EN4cute5tupleIJNS5_1CILi128EEENS7_ILi48EEENS7_ILi256EEEEEELi256ENS_6half_tEfNS_4arch4Sm80ELb0ELb1ELb1ELb1ELb0ELb0ELb1ELb1EEENS1_21CollectiveEpilogueFwdINS6_IJS8_SA_S9_EEENS6_IJNS7_ILi1EEESI_SI_EEESC_SE_Li256ELb1ELb1ELb1ELb0EEENS1_36VarlenDynamicPersistentTileSchedulerILi128ELi48ELi256ELi256ELb1ELb1ELb0ELb1ELb0ELb1EEEEEEEEEvNT_6ParamsE --------------------------
	.section	.nv.constant0._ZN7cutlass13device_kernelIN5flash19enable_sm80_to_sm89INS1_16FlashAttnFwdSm80INS1_25CollectiveMainloopFwdSm80ILi8ELi1ELb1EN4cute5tupleIJNS5_1CILi128EEENS7_ILi48EEENS7_ILi256EEEEEELi256ENS_6half_tEfNS_4arch4Sm80ELb0ELb1ELb1ELb1ELb0ELb0ELb1ELb1EEENS1_21CollectiveEpilogueFwdINS6_IJS8_SA_S9_EEENS6_IJNS7_ILi1EEESI_SI_EEESC_SE_Li256ELb1ELb1ELb1ELb0EEENS1_36VarlenDynamicPersistentTileSchedulerILi128ELi48ELi256ELi256ELb1ELb1ELb0ELb1ELb0ELb1EEEEEEEEEvNT_6ParamsE,"a",@progbits
	.sectionflags	@""
	.align	4
.nv.constant0._ZN7cutlass13device_kernelIN5flash19enable_sm80_to_sm89INS1_16FlashAttnFwdSm80INS1_25CollectiveMainloopFwdSm80ILi8ELi1ELb1EN4cute5tupleIJNS5_1CILi128EEENS7_ILi48EEENS7_ILi256EEEEEELi256ENS_6half_tEfNS_4arch4Sm80ELb0ELb1ELb1ELb1ELb0ELb0ELb1ELb1EEENS1_21CollectiveEpilogueFwdINS6_IJS8_SA_S9_EEENS6_IJNS7_ILi1EEESI_SI_EEESC_SE_Li256ELb1ELb1ELb1ELb0EEENS1_36VarlenDynamicPersistentTileSchedulerILi128ELi48ELi256ELi256ELb1ELb1ELb0ELb1ELb0ELb1EEEEEEEEEvNT_6ParamsE:
	.zero		1976


//--------------------- .nv.constant0._ZN7cutlass13device_kernelIN5flash19enable_sm80_to_sm89INS1_16FlashAttnFwdSm80INS1_25CollectiveMainloopFwdSm80ILi8ELi1ELb0EN4cute5tupleIJNS5_1CILi128EEENS7_ILi32EEENS7_ILi256EEEEEELi256ENS_6half_tEfNS_4arch4Sm80ELb0ELb1ELb1ELb1ELb0ELb1ELb1ELb1EEENS1_21CollectiveEpilogueFwdINS6_IJS8_SA_S9_EEENS6_IJNS7_ILi1EEESI_SI_EEESC_SE_Li256ELb1ELb1ELb1ELb0EEENS1_36VarlenDynamicPersistentTileSchedulerILi128ELi32ELi256ELi256ELb1ELb1ELb0ELb1ELb0ELb1EEEEEEEEEvNT_6ParamsE --------------------------
	.section	.nv.constant0._ZN7cutlass13device_kernelIN5flash19enable_sm80_to_sm89INS1_16FlashAttnFwdSm80INS1_25CollectiveMainloopFwdSm80ILi8ELi1ELb0EN4cute5tupleIJNS5_1CILi128EEENS7_ILi32EEENS7_ILi256EEEEEELi256ENS_6half_tEfNS_4arch4Sm80ELb0ELb1ELb1ELb1ELb0ELb1ELb1ELb1EEENS1_21CollectiveEpilogueFwdINS6_IJS8_SA_S9_EEENS6_IJNS7_ILi1EEESI_SI_EEESC_SE_Li256ELb1ELb1ELb1ELb0EEENS1_36VarlenDynamicPersistentTileSchedulerILi128ELi32ELi256ELi256ELb1ELb1ELb0ELb1ELb0ELb1EEEEEEEEEvNT_6ParamsE,"a",@progbits
	.sectionflags	@""
	.align	4
.nv.constant0._ZN7cutlass13device_kernelIN5flash19enable_sm80_to_sm89INS1_16FlashAttnFwdSm80INS1_25CollectiveMainloopFwdSm80ILi8ELi1ELb0EN4cute5tupleIJNS5_1CILi128EEENS7_ILi32EEENS7_ILi256EEEEEELi256ENS_6half_tEfNS_4arch4Sm80ELb0ELb1ELb1ELb1ELb0ELb1ELb1ELb1EEENS1_21CollectiveEpilogueFwdINS6_IJS8_SA_S9_EEENS6_IJNS7_ILi1EEESI_SI_EEESC_SE_Li256ELb1ELb1ELb1ELb0EEENS1_36VarlenDynamicPersistentTileSchedulerILi128ELi32ELi256ELi256ELb1ELb1ELb0ELb1ELb0ELb1EEEEEEEEEvNT_6ParamsE:
	.zero		1976


//--------------------- .nv.constant0._ZN7cutlass13device_kernelIN5flash19enable_sm80_to_sm89INS1_16FlashAttnFwdSm80INS1_25CollectiveMainloopFwdSm80ILi8ELi1ELb1EN4cute5tupleIJNS5_1CILi128EEENS7_ILi64EEENS7_ILi256EEEEEELi256ENS_6half_tEfNS_4arch4Sm80ELb1ELb0ELb1ELb0ELb0ELb0ELb1ELb1EEENS1_21CollectiveEpilogueFwdINS6_IJS8_SA_S9_EEENS6_IJNS7_ILi1EEESI_SI_EEESC_SE_Li256ELb0ELb1ELb1ELb0EEENS1_30DynamicPersistentTileSchedulerILi256ELi256ELb1ELb1ELb0EEEEEEEEEvNT_6ParamsE --------------------------
	.section	.nv.constant0._ZN7cutlass13device_kernelIN5flash19enable_sm80_to_sm89INS1_16FlashAttnFwdSm80INS1_25CollectiveMainloopFwdSm80ILi8ELi1ELb1EN4cute5tupleIJNS5_1CILi128EEENS7_ILi64EEENS7_ILi256EEEEEELi256ENS_6half_tEfNS_4arch4Sm80ELb1ELb0ELb1ELb0ELb0ELb0ELb1ELb1EEENS1_21CollectiveEpilogueFwdINS6_IJS8_SA_S9_EEENS6_IJNS7_ILi1EEESI_SI_EEESC_SE_Li256ELb0ELb1ELb1ELb0EEENS1_30DynamicPersistentTileSchedulerILi256ELi256ELb1ELb1ELb0EEEEEEEEEvNT_6ParamsE,"a",@progbits
	.sectionflags	@""
	.align	4
.nv.constant0._ZN7cutlass13device_kernelIN5flash19enable_sm80_to_sm89INS1_16FlashAttnFwdSm80INS1_25CollectiveMainloopFwdSm80ILi8ELi1ELb1EN4cute5tupleIJNS5_1CILi128EEENS7_ILi64EEENS7_ILi256EEEEEELi256ENS_6half_tEfNS_4arch4Sm80ELb1ELb0ELb1ELb0ELb0ELb0ELb1ELb1EEENS1_21CollectiveEpilogueFwdINS6_IJS8_SA_S9_EEENS6_IJNS7_ILi1EEESI_SI_EEESC_SE_Li256ELb0ELb1ELb1ELb0EEENS1_30DynamicPersistentTileSchedulerILi256ELi256ELb1ELb1ELb0EEEEEEEEEvNT_6ParamsE:
	.zero		1960


//--------------------- .nv.constant0._ZN7cutlass13device_kernelIN5flash19enable_sm80_to_sm89INS1_16FlashAttnFwdSm80INS1_25CollectiveMainloopFwdSm80ILi8ELi1ELb1EN4cute5tupleIJNS5_1CILi128EEENS7_ILi48EEENS7_ILi256EEEEEELi256ENS_6half_tEfNS_4arch4Sm80ELb1ELb0ELb1ELb1ELb0ELb0ELb1ELb1EEENS1_21CollectiveEpilogueFwdINS6_IJS8_SA_S9_EEENS6_IJNS7_ILi1EEESI_SI_EEESC_SE_Li256ELb1ELb1ELb1ELb0EEENS1_36VarlenDynamicPersistentTileSchedulerILi128ELi48ELi256ELi256ELb1ELb1ELb0ELb1ELb1ELb1EEEEEEEEEvNT_6ParamsE --------------------------
	.section	.nv.constant0._ZN7cutlass13device_kernelIN5flash19enable_sm80_to_sm89INS1_16FlashAttnFwdSm80INS1_25CollectiveMainloopFwdSm80ILi8ELi1ELb1EN4cute5tupleIJNS5_1CILi128EEENS7_ILi48EEENS7_ILi256EEEEEELi256ENS_6half_tEfNS_4arch4Sm80ELb1ELb0ELb1ELb1ELb0ELb0ELb1ELb1EEENS1_21CollectiveEpilogueFwdINS6_IJS8_SA_S9_EEENS6_IJNS7_ILi1EEESI_SI_EEESC_SE_Li256ELb1ELb1ELb1ELb0EEENS1_36VarlenDynamicPersistentTileSchedulerILi128ELi48ELi256ELi256ELb1ELb1ELb0ELb1ELb1ELb1EEEEEEEEEvNT_6ParamsE,"a",@progbits
	.sectionflags	@""
	.align	4
.nv.constant0._ZN7cutlass13device_kernelIN5flash19enable_sm80_to_sm89INS1_16FlashAttnFwdSm80INS1_25CollectiveMainloopFwdSm80ILi8ELi1ELb1EN4cute5tupleIJNS5_1CILi128EEENS7_ILi48EEENS7_ILi256EEEEEELi256ENS_6half_tEfNS_4arch4Sm80ELb1ELb0ELb1ELb1ELb0ELb0ELb1ELb1EEENS1_21CollectiveEpilogueFwdINS6_IJS8_SA_S9_EEENS6_IJNS7_ILi1EEESI_SI_EEESC_SE_Li256ELb1ELb1ELb1ELb0EEENS1_36VarlenDynamicPersistentTileSchedulerILi128ELi48ELi256ELi256ELb1ELb1ELb0ELb1ELb1ELb1EEEEEEEEEvNT_6ParamsE:
	.zero		1976


//--------------------- .nv.constant0._ZN7cutlass13device_kernelIN5flash19enable_sm80_to_sm89INS1_16FlashAttnFwdSm80INS1_25CollectiveMainloopFwdSm80ILi8ELi1ELb0EN4cute5tupleIJNS5_1CILi128EEENS7_ILi32EEENS7_ILi256EEEEEELi256ENS_6half_tEfNS_4arch4Sm80ELb1ELb0ELb1ELb1ELb0ELb1ELb1ELb1EEENS1_21CollectiveEpilogueFwdINS6_IJS8_SA_S9_EEENS6_IJNS7_ILi1EEESI_SI_EEESC_SE_Li256ELb1ELb1ELb1ELb0EEENS1_36VarlenDynamicPersistentTileSchedulerILi128ELi32ELi256ELi256ELb1ELb1ELb0ELb1ELb1ELb1EEEEEEEEEvNT_6ParamsE --------------------------
	.section	.nv.constant0._ZN7cutlass13device_kernelIN5flash19enable_sm80_to_sm89INS1_16FlashAttnFwdSm80INS1_25CollectiveMainloopFwdSm80ILi8ELi1ELb0EN4cute5tupleIJNS5_1CILi128EEENS7_ILi32EEENS7_ILi256EEEEEELi256ENS_6half_tEfNS_4arch4Sm80ELb1ELb0ELb1ELb1ELb0ELb1ELb1ELb1EEENS1_21CollectiveEpilogueFwdINS6_IJS8_SA_S9_EEENS6_IJNS7_ILi1EEESI_SI_EEESC_SE_Li256ELb1ELb1ELb1ELb0EEENS1_36VarlenDynamicPersistentTileSchedulerILi128ELi32ELi256ELi256ELb1ELb1ELb0ELb1ELb1ELb1EEEEEEEEEvNT_6ParamsE,"a",@progbits
	.sectionflags	@""
	.align	4
.nv.constant0._ZN7cutlass13device_kernelIN5flash19enable_sm80_to_sm89INS1_16FlashAttnFwdSm80INS1_25CollectiveMainloopFwdSm80ILi8ELi1ELb0EN4cute5tupleIJNS5_1CILi128EEENS7_ILi32EEENS7_ILi256EEEEEELi256ENS_6half_tEfNS_4arch4Sm80ELb1ELb0ELb1ELb1ELb0ELb1ELb1ELb1EEENS1_21CollectiveEpilogueFwdINS6_IJS8_SA_S9_EEENS6_IJNS7_ILi1EEESI_SI_EEESC_SE_Li256ELb1ELb1ELb1ELb0EEENS1_36VarlenDynamicPersistentTileSchedulerILi128ELi32ELi256ELi256ELb1ELb1ELb0ELb1ELb1ELb1EEEEEEEEEvNT_6ParamsE:
	.zero		1976


//--------------------- .nv.constant0._ZN7cutlass13device_kernelIN5flash19enable_sm80_to_sm89INS1_16FlashAttnFwdSm80INS1_25CollectiveMainloopFwdSm80ILi8ELi1ELb0EN4cute5tupleIJNS5_1CILi128EEENS7_ILi96EEENS7_ILi256EEEEEELi256ENS_6half_tEfNS_4arch4Sm80ELb0ELb0ELb1ELb0ELb0ELb0ELb1ELb1EEENS1_21CollectiveEpilogueFwdINS6_IJS8_SA_S9_EEENS6_IJNS7_ILi1EEESI_SI_EEESC_SE_Li256ELb0ELb1ELb1ELb0EEENS1_19SingleTileSchedulerILb0ELb1ELb1ELi128EEEEEEEEEvNT_6ParamsE --------------------------
	.section	.nv.constant0._ZN7cutlass13device_kernelIN5flash19enable_sm80_to_sm89INS1_16FlashAttnFwdSm80INS1_25CollectiveMainloopFwdSm80ILi8ELi1ELb0EN4cute5tupleIJNS5_1CILi128EEENS7_ILi96EEENS7_ILi256EEEEEELi256ENS_6half_tEfNS_4arch4Sm80ELb0ELb0ELb1ELb0ELb0ELb0ELb1ELb1EEENS1_21CollectiveEpilogueFwdINS6_IJS8_SA_S9_EEENS6_IJNS7_ILi1EEESI_SI_EEESC_SE_Li256ELb0ELb1ELb1ELb0EEENS1_19SingleTileSchedulerILb0ELb1ELb1ELi128EEEEEEEEEvNT_6ParamsE,"a",@progbits
	.sectionflags	@""
	.align	4
.nv.constant0._ZN7cutlass13device_kernelIN5flash19enable_sm80_to_sm89INS1_16FlashAttnFwdSm80INS1_25CollectiveMainloopFwdSm80ILi8ELi1ELb0EN4cute5tupleIJNS5_1CILi128EEENS7_ILi96EEENS7_ILi256EEEEEELi256ENS_6half_tEfNS_4arch4Sm80ELb0ELb0ELb1ELb0ELb0ELb0ELb1ELb1EEENS1_21CollectiveEpilogueFwdINS6_IJS8_SA_S9_EEENS6_IJNS7_ILi1EEESI_SI_EEESC_SE_Li256ELb0ELb1ELb1ELb0EEENS1_19SingleTileSchedulerILb0ELb1ELb1ELi128EEEEEEEEEvNT_6ParamsE:
	.zero		1944


//--------------------- .nv.constant0._ZN7cutlass13device_kernelIN5flash19enable_sm80_to_sm89INS1_16FlashAttnFwdSm80INS1_25CollectiveMainloopFwdSm80ILi8ELi1ELb0EN4cute5tupleIJNS5_1CILi128EEENS7_ILi64EEENS7_ILi256EEEEEELi256ENS_6half_tEfNS_4arch4Sm80ELb0ELb0ELb1ELb1ELb0ELb0ELb1ELb1EEENS1_21CollectiveEpilogueFwdINS6_IJS8_SA_S9_EEENS6_IJNS7_ILi1EEESI_SI_EEESC_SE_Li256ELb1ELb1ELb1ELb0EEENS1_36VarlenDynamicPersistentTileSchedulerILi128ELi64ELi256ELi256ELb1ELb1ELb0ELb0ELb1ELb1EEEEEEEEEvNT_6ParamsE --------------------------
	.section	.nv.constant0._ZN7cutlass13device_kernelIN5flash19enable_sm80_to_sm89INS1_16FlashAttnFwdSm80INS1_25CollectiveMainloopFwdSm80ILi8ELi1ELb0EN4cute5tupleIJNS5_1CILi128EEENS7_ILi64EEENS7_ILi256EEEEEELi256ENS_6half_tEfNS_4arch4Sm80ELb0ELb0ELb1ELb1ELb0ELb0ELb1ELb1EEENS1_21CollectiveEpilogueFwdINS6_IJS8_SA_S9_EEENS6_IJNS7_ILi1EEESI_SI_EEESC_SE_Li256ELb1ELb1ELb1ELb0EEENS1_36VarlenDynamicPersistentTileSchedulerILi128ELi64ELi256ELi256ELb1ELb1ELb0ELb0ELb1ELb1EEEEEEEEEvNT_6ParamsE,"a",@progbits
	.sectionflags	@""
	.align	4
.nv.constant0._ZN7cutlass13device_kernelIN5flash19enable_sm80_to_sm89INS1_16FlashAttnFwdSm80INS1_25CollectiveMainloopFwdSm80ILi8ELi1ELb0EN4cute5tupleIJNS5_1CILi128EEENS7_ILi64EEENS7_ILi256EEEEEELi256ENS_6half_tEfNS_4arch4Sm80ELb0ELb0ELb1ELb1ELb0ELb0ELb1ELb1EEENS1_21CollectiveEpilogueFwdINS6_IJS8_SA_S9_EEENS6_IJNS7_ILi1EEESI_SI_EEESC_SE_Li256ELb1ELb1ELb1ELb0EEENS1_36VarlenDynamicPersistentTileSchedulerILi128ELi64ELi256ELi256ELb1ELb1ELb0ELb0ELb1ELb1EEEEEEEEEvNT_6ParamsE:
	.zero		1976


//--------------------- .nv.constant0._ZN7cutlass13device_kernelIN5flash19enable_sm80_to_sm89INS1_16FlashAttnFwdSm80INS1_25CollectiveMainloopFwdSm80ILi8ELi1ELb0EN4cute5tupleIJNS5_1CILi128EEENS7_ILi48EEENS7_ILi256EEEEEELi256ENS_6half_tEfNS_4arch4Sm80ELb0ELb0ELb1ELb1ELb0ELb1ELb1ELb1EEENS1_21CollectiveEpilogueFwdINS6_IJS8_SA_S9_EEENS6_IJNS7_ILi1EEESI_SI_EEESC_SE_Li256ELb1ELb1ELb1ELb0EEENS1_36VarlenDynamicPersistentTileSchedulerILi128ELi48ELi256ELi256ELb1ELb1ELb0ELb0ELb1ELb1EEEEEEEEEvNT_6ParamsE --------------------------
	.section	.nv.constant0._ZN7cutlass13device_kernelIN5flash19enable_sm80_to_sm89INS1_16FlashAttnFwdSm80INS1_25CollectiveMainloopFwdSm80ILi8ELi1ELb0EN4cute5tupleIJNS5_1CILi128EEENS7_ILi48EEENS7_ILi256EEEEEELi256ENS_6half_tEfNS_4arch4Sm80ELb0ELb0ELb1ELb1ELb0ELb1ELb1ELb1EEENS1_21CollectiveEpilogueFwdINS6_IJS8_SA_S9_EEENS6_IJNS7_ILi1EEESI_SI_EEESC_SE_Li256ELb1ELb1ELb1ELb0EEENS1_36VarlenDynamicPersistentTileSchedulerILi128ELi48ELi256ELi256ELb1ELb1ELb0ELb0ELb1ELb1EEEEEEEEEvNT_6ParamsE,"a",@progbits
	.sectionflags	@""
	.align	4
.nv.constant0._ZN7cutlass13device_kernelIN5flash19enable_sm80_to_sm89INS1_16FlashAttnFwdSm80INS1_25CollectiveMainloopFwdSm80ILi8ELi1ELb0EN4cute5tupleIJNS5_1CILi128EEENS7_ILi48EEENS7_ILi256EEEEEELi256ENS_6half_tEfNS_4arch4Sm80ELb0ELb0ELb1ELb1ELb0ELb1ELb1ELb1EEENS1_21CollectiveEpilogueFwdINS6_IJS8_SA_S9_EEENS6_IJNS7_ILi1EEESI_SI_EEESC_SE_Li256ELb1ELb1ELb1ELb0EEENS1_36VarlenDynamicPersistentTileSchedulerILi128ELi48ELi256ELi256ELb1ELb1ELb0ELb0ELb1ELb1EEEEEEEEEvNT_6ParamsE:
	.zero		1976


//--------------------- .nv.constant0._ZN7cutlass13device_kernelIN5flash19enable_sm80_to_sm89INS1_16FlashAttnFwdSm80INS1_25CollectiveMainloopFwdSm80ILi8ELi1ELb0EN4cute5tupleIJNS5_1CILi128EEENS7_ILi64EEENS7_ILi256EEEEEELi256ENS_6half_tEfNS_4arch4Sm80ELb0ELb1ELb1ELb0ELb0ELb0ELb1ELb1EEENS1_21CollectiveEpilogueFwdINS6_IJS8_SA_S9_EEENS6_IJNS7_ILi1EEESI_SI_EEESC_SE_Li256ELb0ELb1ELb1ELb0EEENS1_19SingleTileSchedulerILb0ELb1ELb1ELi128EEEEEEEEEvNT_6ParamsE --------------------------
	.section	.nv.constant0._ZN7cutlass13device_kernelIN5flash19enable_sm80_to_sm89INS1_16FlashAttnFwdSm80INS1_25CollectiveMainloopFwdSm80ILi8ELi1ELb0EN4cute5tupleIJNS5_1CILi128EEENS7_ILi64EEENS7_ILi256EEEEEELi256ENS_6half_tEfNS_4arch4Sm80ELb0ELb1ELb1ELb0ELb0ELb0ELb1ELb1EEENS1_21CollectiveEpilogueFwdINS6_IJS8_SA_S9_EEENS6_IJNS7_ILi1EEESI_SI_EEESC_SE_Li256ELb0ELb1ELb1ELb0EEENS1_19SingleTileSchedulerILb0ELb1ELb1ELi128EEEEEEEEEvNT_6ParamsE,"a",@progbits
	.sectionflags	@""
	.align	4
.nv.constant0._ZN7cutlass13device_kernelIN5flash19enable_sm80_to_sm89INS1_16FlashAttnFwdSm80INS1_25CollectiveMainloopFwdSm80ILi8ELi1ELb0EN4cute5tupleIJNS5_1CILi128EEENS7_ILi64EEENS7_ILi256EEEEEELi256ENS_6half_tEfNS_4arch4Sm80ELb0ELb1ELb1ELb0ELb0ELb0ELb1ELb1EEENS1_21CollectiveEpilogueFwdINS6_IJS8_SA_S9_EEENS6_IJNS7_ILi1EEESI_SI_EEESC_SE_Li256ELb0ELb1ELb1ELb0EEENS1_19SingleTileSchedulerILb0ELb1ELb1ELi128EEEEEEEEEvNT_6ParamsE:
	.zero		1944


//--------------------- .nv.constant0._ZN7cutlass13device_kernelIN5flash19enable_sm80_to_sm89INS1_16FlashAttnFwdSm80INS1_25CollectiveMainloopFwdSm80ILi8ELi1ELb0EN4cute5tupleIJNS5_1CILi128EEENS7_ILi64EEENS7_ILi256EEEEEELi256ENS_6half_tEfNS_4arch4Sm80ELb0ELb1ELb1ELb1ELb0ELb0ELb1ELb1EEENS1_21CollectiveEpilogueFwdINS6_IJS8_SA_S9_EEENS6_IJNS7_ILi1EEESI_SI_EEESC_SE_Li256ELb1ELb1ELb1ELb0EEENS1_36VarlenDynamicPersistentTileSchedulerILi128ELi64ELi256ELi256ELb1ELb1ELb0ELb1ELb0ELb1EEEEEEEEEvNT_6ParamsE --------------------------
	.section	.nv.constant0._ZN7cutlass13device_kernelIN5flash19enable_sm80_to_sm89INS1_16FlashAttnFwdSm80INS1_25CollectiveMainloopFwdSm80ILi8ELi1ELb0EN4cute5tupleIJNS5_1CILi128EEENS7_ILi64EEENS7_ILi256EEEEEELi256ENS_6half_tEfNS_4arch4Sm80ELb0ELb1ELb1ELb1ELb0ELb0ELb1ELb1EEENS1_21CollectiveEpilogueFwdINS6_IJS8_SA_S9_EEENS6_IJNS7_ILi1EEESI_SI_EEESC_SE_Li256ELb1ELb1ELb1ELb0EEENS1_36VarlenDynamicPersistentTileSchedulerILi128ELi64ELi256ELi256ELb1ELb1ELb0ELb1ELb0ELb1EEEEEEEEEvNT_6ParamsE,"a",@progbits
	.sectionflags	@""
	.align	4
.nv.constant0._ZN7cutlass13device_kernelIN5flash19enable_sm80_to_sm89INS1_16FlashAttnFwdSm80INS1_25CollectiveMainloopFwdSm80ILi8ELi1ELb0EN4cute5tupleIJNS5_1CILi128EEENS7_ILi64EEENS7_ILi256EEEEEELi256ENS_6half_tEfNS_4arch4Sm80ELb0ELb1ELb1ELb1ELb0ELb0ELb1ELb1EEENS1_21CollectiveEpilogueFwdINS6_IJS8_SA_S9_EEENS6_IJNS7_ILi1EEESI_SI_EEESC_SE_Li256ELb1ELb1ELb1ELb0EEENS1_36VarlenDynamicPersistentTileSchedulerILi128ELi64ELi256ELi256ELb1ELb1ELb0ELb1ELb0ELb1EEEEEEEEEvNT_6ParamsE:
	.zero		1976


//--------------------- .nv.constant0._ZN7cutlass13device_kernelIN5flash19enable_sm80_to_sm89INS1_16FlashAttnFwdSm80INS1_25CollectiveMainloopFwdSm80ILi8ELi1ELb0EN4cute5tupleIJNS5_1CILi128EEENS7_ILi48EEENS7_ILi256EEEEEELi256ENS_6half_tEfNS_4arch4Sm80ELb0ELb1ELb1ELb1ELb0ELb1ELb1ELb1EEENS1_21CollectiveEpilogueFwdINS6_IJS8_SA_S9_EEENS6_IJNS7_ILi1EEESI_SI_EEESC_SE_Li256ELb1ELb1ELb1ELb0EEENS1_36VarlenDynamicPersistentTileSchedulerILi128ELi48ELi256ELi256ELb1ELb1ELb0ELb1ELb0ELb1EEEEEEEEEvNT_6ParamsE --------------------------
	.section	.nv.constant0._ZN7cutlass13device_kernelIN5flash19enable_sm80_to_sm89INS1_16FlashAttnFwdSm80INS1_25CollectiveMainloopFwdSm80ILi8ELi1ELb0EN4cute5tupleIJNS5_1CILi128EEENS7_ILi48EEENS7_ILi256EEEEEELi256ENS_6half_tEfNS_4arch4Sm80ELb0ELb1ELb1ELb1ELb0ELb1ELb1ELb1EEENS1_21CollectiveEpilogueFwdINS6_IJS8_SA_S9_EEENS6_IJNS7_ILi1EEESI_SI_EEESC_SE_Li256ELb1ELb1ELb1ELb0EEENS1_36VarlenDynamicPersistentTileSchedulerILi128ELi48ELi256ELi256ELb1ELb1ELb0ELb1ELb0ELb1EEEEEEEEEvNT_6ParamsE,"a",@progbits
	.sectionflags	@""
	.align	4
.nv.constant0._ZN7cutlass13device_kernelIN5flash19enable_sm80_to_sm89INS1_16FlashAttnFwdSm80INS1_25CollectiveMainloopFwdSm80ILi8ELi1ELb0EN4cute5tupleIJNS5_1CILi128EEENS7_ILi48EEENS7_ILi256EEEEEELi256ENS_6half_tEfNS_4arch4Sm80ELb0ELb1ELb1ELb1ELb0ELb1ELb1ELb1EEENS1_21CollectiveEpilogueFwdINS6_IJS8_SA_S9_EEENS6_IJNS7_ILi1EEESI_SI_EEESC_SE_Li256ELb1ELb1ELb1ELb0EEENS1_36VarlenDynamicPersistentTileSchedulerILi128ELi48ELi256ELi256ELb1ELb1ELb0ELb1ELb0ELb1EEEEEEEEEvNT_6ParamsE:
	.zero		1976


//--------------------- .nv.constant0._ZN7cutlass13device_kernelIN5flash19enable_sm80_to_sm89INS1_16FlashAttnFwdSm80INS1_25CollectiveMainloopFwdSm80ILi8ELi1ELb0EN4cute5tupleIJNS5_1CILi128EEENS7_ILi96EEENS7_ILi256EEEEEELi256ENS_6half_tEfNS_4arch4Sm80ELb1ELb0ELb1ELb0ELb0ELb0ELb1ELb1EEENS1_21CollectiveEpilogueFwdINS6_IJS8_SA_S9_EEENS6_IJNS7_ILi1EEESI_SI_EEESC_SE_Li256ELb0ELb1ELb1ELb0EEENS1_30DynamicPersistentTileSchedulerILi256ELi256ELb1ELb1ELb0EEEEEEEEEvNT_6ParamsE --------------------------
	.section	.nv.constant0._ZN7cutlass13device_kernelIN5flash19enable_sm80_to_sm89INS1_16FlashAttnFwdSm80INS1_25CollectiveMainloopFwdSm80ILi8ELi1ELb0EN4cute5tupleIJNS5_1CILi128EEENS7_ILi96EEENS7_ILi256EEEEEELi256ENS_6half_tEfNS_4arch4Sm80ELb1ELb0ELb1ELb0ELb0ELb0ELb1ELb1EEENS1_21CollectiveEpilogueFwdINS6_IJS8_SA_S9_EEENS6_IJNS7_ILi1EEESI_SI_EEESC_SE_Li256ELb0ELb1ELb1ELb0EEENS1_30DynamicPersistentTileSchedulerILi256ELi256ELb1ELb1ELb0EEEEEEEEEvNT_6ParamsE,"a",@progbits
	.sectionflags	@""
	.align	4
.nv.constant0._ZN7cutlass13device_kernelIN5flash19enable_sm80_to_sm89INS1_16FlashAttnFwdSm80INS1_25CollectiveMainloopFwdSm80ILi8ELi1ELb0EN4cute5tupleIJNS5_1CILi128EEENS7_ILi96EEENS7_ILi256EEEEEELi256ENS_6half_tEfNS_4arch4Sm80ELb1ELb0ELb1ELb0ELb0ELb0ELb1ELb1EEENS1_21CollectiveEpilogueFwdINS6_IJS8_SA_S9_EEENS6_IJNS7_ILi1EEESI_SI_EEESC_SE_Li256ELb0ELb1ELb1ELb0EEENS1_30DynamicPersistentTileSchedulerILi256ELi256ELb1ELb1ELb0EEEEEEEEEvNT_6ParamsE:
	.zero		1960


//--------------------- .nv.constant0._ZN7cutlass13device_kernelIN5flash19enable_sm80_to_sm89INS1_16FlashAttnFwdSm80INS1_25CollectiveMainloopFwdSm80ILi8ELi1ELb0EN4cute5tupleIJNS5_1CILi128EEENS7_ILi64EEENS7_ILi256EEEEEELi256ENS_6half_tEfNS_4arch4Sm80ELb1ELb0ELb1ELb1ELb0ELb0ELb1ELb1EEENS1_21CollectiveEpilogueFwdINS6_IJS8_SA_S9_EEENS6_IJNS7_ILi1EEESI_SI_EEESC_SE_Li256ELb1ELb1ELb1ELb0EEENS1_36VarlenDynamicPersistentTileSchedulerILi128ELi64ELi256ELi256ELb1ELb1ELb0ELb1ELb1ELb1EEEEEEEEEvNT_6ParamsE --------------------------
	.section	.nv.constant0._ZN7cutlass13device_kernelIN5flash19enable_sm80_to_sm89INS1_16FlashAttnFwdSm80INS1_25CollectiveMainloopFwdSm80ILi8ELi1ELb0EN4cute5tupleIJNS5_1CILi128EEENS7_ILi64EEENS7_ILi256EEEEEELi256ENS_6half_tEfNS_4arch4Sm80ELb1ELb0ELb1ELb1ELb0ELb0ELb1ELb1EEENS1_21CollectiveEpilogueFwdINS6_IJS8_SA_S9_EEENS6_IJNS7_ILi1EEESI_SI_EEESC_SE_Li256ELb1ELb1ELb1ELb0EEENS1_36VarlenDynamicPersistentTileSchedulerILi128ELi64ELi256ELi256ELb1ELb1ELb0ELb1ELb1ELb1EEEEEEEEEvNT_6ParamsE,"a",@progbits
	.sectionflags	@""
	.align	4
.nv.constant0._ZN7cutlass13device_kernelIN5flash19enable_sm80_to_sm89INS1_16FlashAttnFwdSm80INS1_25CollectiveMainloopFwdSm80ILi8ELi1ELb0EN4cute5tupleIJNS5_1CILi128EEENS7_ILi64EEENS7_ILi256EEEEEELi256ENS_6half_tEfNS_4arch4Sm80ELb1ELb0ELb1ELb1ELb0ELb0ELb1ELb1EEENS1_21CollectiveEpilogueFwdINS6_IJS8_SA_S9_EEENS6_IJNS7_ILi1EEESI_SI_EEESC_SE_Li256ELb1ELb1ELb1ELb0EEENS1_36VarlenDynamicPersistentTileSchedulerILi128ELi64ELi256ELi256ELb1ELb1ELb0ELb1ELb1ELb1EEEEEEEEEvNT_6ParamsE:
	.zero		1976


//--------------------- .nv.constant0._ZN7cutlass13device_kernelIN5flash19enable_sm80_to_sm89INS1_16FlashAttnFwdSm80INS1_25CollectiveMainloopFwdSm80ILi8ELi1ELb0EN4cute5tupleIJNS5_1CILi128EEENS7_ILi48EEENS7_ILi256EEEEEELi256ENS_6half_tEfNS_4arch4Sm80ELb1ELb0ELb1ELb1ELb0ELb1ELb1ELb1EEENS1_21CollectiveEpilogueFwdINS6_IJS8_SA_S9_EEENS6_IJNS7_ILi1EEESI_SI_EEESC_SE_Li256ELb1ELb1ELb1ELb0EEENS1_36VarlenDynamicPersistentTileSchedulerILi128ELi48ELi256ELi256ELb1ELb1ELb0ELb1ELb1ELb1EEEEEEEEEvNT_6ParamsE --------------------------
	.section	.nv.constant0._ZN7cutlass13device_kernelIN5flash19enable_sm80_to_sm89INS1_16FlashAttnFwdSm80INS1_25CollectiveMainloopFwdSm80ILi8ELi1ELb0EN4cute5tupleIJNS5_1CILi128EEENS7_ILi48EEENS7_ILi256EEEEEELi256ENS_6half_tEfNS_4arch4Sm80ELb1ELb0ELb1ELb1ELb0ELb1ELb1ELb1EEENS1_21CollectiveEpilogueFwdINS6_IJS8_SA_S9_EEENS6_IJNS7_ILi1EEESI_SI_EEESC_SE_Li256ELb1ELb1ELb1ELb0EEENS1_36VarlenDynamicPersistentTileSchedulerILi128ELi48ELi256ELi256ELb1ELb1ELb0ELb1ELb1ELb1EEEEEEEEEvNT_6ParamsE,"a",@progbits
	.sectionflags	@""
	.align	4
.nv.constant0._ZN7cutlass13device_kernelIN5flash19enable_sm80_to_sm89INS1_16FlashAttnFwdSm80INS1_25CollectiveMainloopFwdSm80ILi8ELi1ELb0EN4cute5tupleIJNS5_1CILi128EEENS7_ILi48EEENS7_ILi256EEEEEELi256ENS_6half_tEfNS_4arch4Sm80ELb1ELb0ELb1ELb1ELb0ELb1ELb1ELb1EEENS1_21CollectiveEpilogueFwdINS6_IJS8_SA_S9_EEENS6_IJNS7_ILi1EEESI_SI_EEESC_SE_Li256ELb1ELb1ELb1ELb0EEENS1_36VarlenDynamicPersistentTileSchedulerILi128ELi48ELi256ELi256ELb1ELb1ELb0ELb1ELb1ELb1EEEEEEEEEvNT_6ParamsE:
	.zero		1976


//--------------------- SYMBOLS --------------------------

	.type		.nv.reservedSmem.offset0,@object
	.size		.nv.reservedSmem.offset0,0x4
